// auto-generated by cutlass_sweep.conv — config: {"arch": "sm_90", "cluster_m": 2, "cluster_n": 1, "conv_kind": "fprop", "dtype": "fp16", "ndim": 2, "tile_k": 32, "tile_m": 128, "tile_n": 64}
#include "cutlass/cutlass.h"
#include "cute/tensor.hpp"
#include "cutlass/kernel_hardware_info.hpp"
#include "cutlass/conv/convolution.h"
#include "cutlass/conv/dispatch_policy.hpp"
#include "cutlass/conv/collective/collective_builder.hpp"
#include "cutlass/conv/kernel/conv_universal.hpp"
#include "cutlass/conv/device/conv_universal_adapter.hpp"
#include "cutlass/epilogue/collective/collective_builder.hpp"

using namespace cute;
using Elem = cutlass::half_t;
using Acc  = float;
using LayoutAB = cutlass::layout::TensorNHWC;
using LayoutC  = cutlass::layout::TensorNHWC;
constexpr auto ConvOp = cutlass::conv::Operator::kFprop;
using TileShape    = Shape<_128, _64, Shape<_32>>;
using ClusterShape = Shape<_2, _1, _1>;

using CollectiveEpilogue = typename cutlass::epilogue::collective::CollectiveBuilder<
    cutlass::arch::Sm90, cutlass::arch::OpClassTensorOp,
    TileShape, ClusterShape,
    cutlass::epilogue::collective::EpilogueTileAuto,
    Acc, Acc,
    Elem, LayoutC, 128 / cutlass::sizeof_bits<Elem>::value,
    Elem, LayoutC, 128 / cutlass::sizeof_bits<Elem>::value,
    cutlass::epilogue::collective::EpilogueScheduleAuto
  >::CollectiveOp;

using CollectiveMainloop = typename cutlass::conv::collective::CollectiveBuilder<
    cutlass::arch::Sm90, cutlass::arch::OpClassTensorOp, ConvOp,
    Elem, LayoutAB, 128 / cutlass::sizeof_bits<Elem>::value,
    Elem, LayoutAB, 128 / cutlass::sizeof_bits<Elem>::value,
    Acc,
    TileShape, ClusterShape,
    cutlass::conv::collective::StageCountAutoCarveout<
        static_cast<int>(sizeof(typename CollectiveEpilogue::SharedStorage))>,
    cutlass::conv::collective::KernelScheduleAuto
  >::CollectiveOp;

using ProblemShape = cutlass::conv::ConvProblemShape<
    ConvOp, CollectiveMainloop::DispatchPolicy::NumSpatialDimensions>;
using ConvKernel = cutlass::conv::kernel::ConvUniversal<
    ProblemShape, CollectiveMainloop, CollectiveEpilogue>;
using Conv = cutlass::conv::device::ConvUniversalAdapter<ConvKernel>;

auto* _anchor = &cutlass::device_kernel<ConvKernel>;


// ===== COMPILED SASS (sm_90a) =====

	.target	sm_90a

	.elftype	@"ET_EXEC"


//--------------------- .note.nv.tkinfo           --------------------------
	.section	.note.nv.tkinfo,"",@"SHT_NOTE"
	.sectionflags	@"SHF_NOTE_NV_TKINFO"
	.tkinfo
        /*0018*/ 	.word	0x00000002
        /*0030*/ 	.string	""
        /*0030*/ 	.string	"ptxas"
        /*0030*/ 	.string	"Cuda compilation tools, release 13.0, V13.0.88"
        /*0030*/ 	.string	"Build cuda_13.0.r13.0/compiler.36424714_0"
        /*0030*/ 	.string	"-arch sm_90a -m 64 "



//--------------------- .note.nv.cuinfo           --------------------------
	.section	.note.nv.cuinfo,"",@"SHT_NOTE"
	.sectionflags	@"SHF_NOTE_NV_CUINFO"
        /*0018*/ 	.short	0x0002
        /*001a*/ 	.short	0x005a
        /*001c*/ 	.short	0x0082
	.zero		2


//--------------------- .nv.info                  --------------------------
	.section	.nv.info,"",@"SHT_CUDA_INFO"
	.align	4


	//----- nvinfo : EIATTR_REGCOUNT
	.align		4
        /*0000*/ 	.byte	0x04, 0x2f
        /*0002*/ 	.short	(.L_12 - .L_11)
	.align		4
.L_11:
        /*0004*/ 	.word	index@(_ZN7cutlass13device_kernelINS_4conv6kernel13ConvUniversalINS1_16ConvProblemShapeILNS1_8OperatorE0ELi2EEENS1_10collective14CollectiveConvINS1_46MainloopSm90TmaGmmaWarpSpecializedImplicitGemmILS5_0ELi18ELi2EN4cute5tupleIJNSA_1CILi2EEENSC_ILi1EEESE_EEENS1_36KernelImplicitTmaWarpSpecializedSm90ELi1EEENSB_IJNSC_ILi128EEENSC_ILi64EEENSB_IJNSC_ILi32EEEEEEEEENS_6half_tESN_NSA_8TiledMMAINSA_8MMA_AtomIJNSA_4SM904GMMA25MMA_64x64x16_F32F16F16_SSILNSR_5MajorE0ELST_0ELNSR_7ScaleInE1ELSU_1EEEEEENSA_6LayoutINSB_IJSE_SE_SE_EEENSB_IJNSC_ILi0EEESZ_SZ_EEEEENSB_IJNSA_10UnderscoreES12_S12_EEEEENS7_6detail26Sm90ImplicitGemmTileTraitsINSA_20SM90_TMA_LOAD_IM2COLENSA_14ComposedLayoutINSA_7SwizzleILi2ELi4ELi3EEENSA_18smem_ptr_flag_bitsILi16EEENSX_INSB_IJNSB_IJNSC_ILi8EEENSC_ILi16EEEEEENSB_IJSK_SE_EEENSB_IJSE_NSC_ILi18EEEEEEEEENSB_IJNSB_IJSK_NSC_ILi256EEEEEENSB_IJSE_SZ_EEENSB_IJSZ_NSC_ILi4096EEEEEEEEEEEEEvEENS16_INSA_23SM90_TMA_LOAD_MULTICASTENS18_IS1A_S1C_NSX_INSB_IJNSB_IJS1D_S1D_EEES1G_S1I_EEENSB_IJS1L_S1M_NSB_IJSZ_NSC_ILi2048EEEEEEEEEEEEEvEEEENS_8epilogue10collective6detail29Sm90TmaWarpSpecializedAdapterINS24_15DefaultEpilogueISN_NSB_IJNSB_IJlllEEESE_SZ_EEES29_NS23_6thread17LinearCombinationISN_Li1EffLNS2A_9ScaleType4KindE0ELNS_15FloatRoundStyleE2ESN_EENS_4gemm15EpilogueDefaultEEEEEvvEEEEvNT_6ParamsE)
        /*0008*/ 	.word	0x0000005a


	//----- nvinfo : EIATTR_FRAME_SIZE
	.align		4
.L_12:
        /*000c*/ 	.byte	0x04, 0x11
        /*000e*/ 	.short	(.L_14 - .L_13)
	.align		4
.L_13:
        /*0010*/ 	.word	index@(_ZN7cutlass13device_kernelINS_4conv6kernel13ConvUniversalINS1_16ConvProblemShapeILNS1_8OperatorE0ELi2EEENS1_10collective14CollectiveConvINS1_46MainloopSm90TmaGmmaWarpSpecializedImplicitGemmILS5_0ELi18ELi2EN4cute5tupleIJNSA_1CILi2EEENSC_ILi1EEESE_EEENS1_36KernelImplicitTmaWarpSpecializedSm90ELi1EEENSB_IJNSC_ILi128EEENSC_ILi64EEENSB_IJNSC_ILi32EEEEEEEEENS_6half_tESN_NSA_8TiledMMAINSA_8MMA_AtomIJNSA_4SM904GMMA25MMA_64x64x16_F32F16F16_SSILNSR_5MajorE0ELST_0ELNSR_7ScaleInE1ELSU_1EEEEEENSA_6LayoutINSB_IJSE_SE_SE_EEENSB_IJNSC_ILi0EEESZ_SZ_EEEEENSB_IJNSA_10UnderscoreES12_S12_EEEEENS7_6detail26Sm90ImplicitGemmTileTraitsINSA_20SM90_TMA_LOAD_IM2COLENSA_14ComposedLayoutINSA_7SwizzleILi2ELi4ELi3EEENSA_18smem_ptr_flag_bitsILi16EEENSX_INSB_IJNSB_IJNSC_ILi8EEENSC_ILi16EEEEEENSB_IJSK_SE_EEENSB_IJSE_NSC_ILi18EEEEEEEEENSB_IJNSB_IJSK_NSC_ILi256EEEEEENSB_IJSE_SZ_EEENSB_IJSZ_NSC_ILi4096EEEEEEEEEEEEEvEENS16_INSA_23SM90_TMA_LOAD_MULTICASTENS18_IS1A_S1C_NSX_INSB_IJNSB_IJS1D_S1D_EEES1G_S1I_EEENSB_IJS1L_S1M_NSB_IJSZ_NSC_ILi2048EEEEEEEEEEEEEvEEEENS_8epilogue10collective6detail29Sm90TmaWarpSpecializedAdapterINS24_15DefaultEpilogueISN_NSB_IJNSB_IJlllEEESE_SZ_EEES29_NS23_6thread17LinearCombinationISN_Li1EffLNS2A_9ScaleType4KindE0ELNS_15FloatRoundStyleE2ESN_EENS_4gemm15EpilogueDefaultEEEEEvvEEEEvNT_6ParamsE)
        /*0014*/ 	.word	0x00000000


	//----- nvinfo : EIATTR_MIN_STACK_SIZE
	.align		4
.L_14:
        /*0018*/ 	.byte	0x04, 0x12
        /*001a*/ 	.short	(.L_16 - .L_15)
	.align		4
.L_15:
        /*001c*/ 	.word	index@(_ZN7cutlass13device_kernelINS_4conv6kernel13ConvUniversalINS1_16ConvProblemShapeILNS1_8OperatorE0ELi2EEENS1_10collective14CollectiveConvINS1_46MainloopSm90TmaGmmaWarpSpecializedImplicitGemmILS5_0ELi18ELi2EN4cute5tupleIJNSA_1CILi2EEENSC_ILi1EEESE_EEENS1_36KernelImplicitTmaWarpSpecializedSm90ELi1EEENSB_IJNSC_ILi128EEENSC_ILi64EEENSB_IJNSC_ILi32EEEEEEEEENS_6half_tESN_NSA_8TiledMMAINSA_8MMA_AtomIJNSA_4SM904GMMA25MMA_64x64x16_F32F16F16_SSILNSR_5MajorE0ELST_0ELNSR_7ScaleInE1ELSU_1EEEEEENSA_6LayoutINSB_IJSE_SE_SE_EEENSB_IJNSC_ILi0EEESZ_SZ_EEEEENSB_IJNSA_10UnderscoreES12_S12_EEEEENS7_6detail26Sm90ImplicitGemmTileTraitsINSA_20SM90_TMA_LOAD_IM2COLENSA_14ComposedLayoutINSA_7SwizzleILi2ELi4ELi3EEENSA_18smem_ptr_flag_bitsILi16EEENSX_INSB_IJNSB_IJNSC_ILi8EEENSC_ILi16EEEEEENSB_IJSK_SE_EEENSB_IJSE_NSC_ILi18EEEEEEEEENSB_IJNSB_IJSK_NSC_ILi256EEEEEENSB_IJSE_SZ_EEENSB_IJSZ_NSC_ILi4096EEEEEEEEEEEEEvEENS16_INSA_23SM90_TMA_LOAD_MULTICASTENS18_IS1A_S1C_NSX_INSB_IJNSB_IJS1D_S1D_EEES1G_S1I_EEENSB_IJS1L_S1M_NSB_IJSZ_NSC_ILi2048EEEEEEEEEEEEEvEEEENS_8epilogue10collective6detail29Sm90TmaWarpSpecializedAdapterINS24_15DefaultEpilogueISN_NSB_IJNSB_IJlllEEESE_SZ_EEES29_NS23_6thread17LinearCombinationISN_Li1EffLNS2A_9ScaleType4KindE0ELNS_15FloatRoundStyleE2ESN_EENS_4gemm15EpilogueDefaultEEEEEvvEEEEvNT_6ParamsE)
        /*0020*/ 	.word	0x00000000
.L_16:


//--------------------- .nv.compat                --------------------------
	.section	.nv.compat,"",@"SHT_CUDA_COMPAT_INFO"
	.align	4
        /*0000*/ 	.byte	0x02, 0x09, 0x01, 0x00, 0x02, 0x02, 0x04, 0x00, 0x02, 0x05, 0x05, 0x00, 0x03, 0x07, 0x01, 0x01
        /*0010*/ 	.byte	0x02, 0x03, 0x01, 0x00, 0x02, 0x06, 0x01, 0x00, 0x04, 0x0b, 0x08, 0x00, 0x00, 0x00, 0x00, 0x00
        /*0020*/ 	.byte	0x00, 0x00, 0x00, 0x00


//--------------------- .nv.info._ZN7cutlass13device_kernelINS_4conv6kernel13ConvUniversalINS1_16ConvProblemShapeILNS1_8OperatorE0ELi2EEENS1_10collective14CollectiveConvINS1_46MainloopSm90TmaGmmaWarpSpecializedImplicitGemmILS5_0ELi18ELi2EN4cute5tupleIJNSA_1CILi2EEENSC_ILi1EEESE_EEENS1_36KernelImplicitTmaWarpSpecializedSm90ELi1EEENSB_IJNSC_ILi128EEENSC_ILi64EEENSB_IJNSC_ILi32EEEEEEEEENS_6half_tESN_NSA_8TiledMMAINSA_8MMA_AtomIJNSA_4SM904GMMA25MMA_64x64x16_F32F16F16_SSILNSR_5MajorE0ELST_0ELNSR_7ScaleInE1ELSU_1EEEEEENSA_6LayoutINSB_IJSE_SE_SE_EEENSB_IJNSC_ILi0EEESZ_SZ_EEEEENSB_IJNSA_10UnderscoreES12_S12_EEEEENS7_6detail26Sm90ImplicitGemmTileTraitsINSA_20SM90_TMA_LOAD_IM2COLENSA_14ComposedLayoutINSA_7SwizzleILi2ELi4ELi3EEENSA_18smem_ptr_flag_bitsILi16EEENSX_INSB_IJNSB_IJNSC_ILi8EEENSC_ILi16EEEEEENSB_IJSK_SE_EEENSB_IJSE_NSC_ILi18EEEEEEEEENSB_IJNSB_IJSK_NSC_ILi256EEEEEENSB_IJSE_SZ_EEENSB_IJSZ_NSC_ILi4096EEEEEEEEEEEEEvEENS16_INSA_23SM90_TMA_LOAD_MULTICASTENS18_IS1A_S1C_NSX_INSB_IJNSB_IJS1D_S1D_EEES1G_S1I_EEENSB_IJS1L_S1M_NSB_IJSZ_NSC_ILi2048EEEEEEEEEEEEEvEEEENS_8epilogue10collective6detail29Sm90TmaWarpSpecializedAdapterINS24_15DefaultEpilogueISN_NSB_IJNSB_IJlllEEESE_SZ_EEES29_NS23_6thread17LinearCombinationISN_Li1EffLNS2A_9ScaleType4KindE0ELNS_15FloatRoundStyleE2ESN_EENS_4gemm15EpilogueDefaultEEEEEvvEEEEvNT_6ParamsE --------------------------
	.section	.nv.info._ZN7cutlass13device_kernelINS_4conv6kernel13ConvUniversalINS1_16ConvProblemShapeILNS1_8OperatorE0ELi2EEENS1_10collective14CollectiveConvINS1_46MainloopSm90TmaGmmaWarpSpecializedImplicitGemmILS5_0ELi18ELi2EN4cute5tupleIJNSA_1CILi2EEENSC_ILi1EEESE_EEENS1_36KernelImplicitTmaWarpSpecializedSm90ELi1EEENSB_IJNSC_ILi128EEENSC_ILi64EEENSB_IJNSC_ILi32EEEEEEEEENS_6half_tESN_NSA_8TiledMMAINSA_8MMA_AtomIJNSA_4SM904GMMA25MMA_64x64x16_F32F16F16_SSILNSR_5MajorE0ELST_0ELNSR_7ScaleInE1ELSU_1EEEEEENSA_6LayoutINSB_IJSE_SE_SE_EEENSB_IJNSC_ILi0EEESZ_SZ_EEEEENSB_IJNSA_10UnderscoreES12_S12_EEEEENS7_6detail26Sm90ImplicitGemmTileTraitsINSA_20SM90_TMA_LOAD_IM2COLENSA_14ComposedLayoutINSA_7SwizzleILi2ELi4ELi3EEENSA_18smem_ptr_flag_bitsILi16EEENSX_INSB_IJNSB_IJNSC_ILi8EEENSC_ILi16EEEEEENSB_IJSK_SE_EEENSB_IJSE_NSC_ILi18EEEEEEEEENSB_IJNSB_IJSK_NSC_ILi256EEEEEENSB_IJSE_SZ_EEENSB_IJSZ_NSC_ILi4096EEEEEEEEEEEEEvEENS16_INSA_23SM90_TMA_LOAD_MULTICASTENS18_IS1A_S1C_NSX_INSB_IJNSB_IJS1D_S1D_EEES1G_S1I_EEENSB_IJS1L_S1M_NSB_IJSZ_NSC_ILi2048EEEEEEEEEEEEEvEEEENS_8epilogue10collective6detail29Sm90TmaWarpSpecializedAdapterINS24_15DefaultEpilogueISN_NSB_IJNSB_IJlllEEESE_SZ_EEES29_NS23_6thread17LinearCombinationISN_Li1EffLNS2A_9ScaleType4KindE0ELNS_15FloatRoundStyleE2ESN_EENS_4gemm15EpilogueDefaultEEEEEvvEEEEvNT_6ParamsE,"",@"SHT_CUDA_INFO"
	.sectionflags	@""
	.align	4


	//----- nvinfo : EIATTR_CUDA_API_VERSION
	.align		4
        /*0000*/ 	.byte	0x04, 0x37
        /*0002*/ 	.short	(.L_18 - .L_17)
.L_17:
        /*0004*/ 	.word	0x00000082


	//----- nvinfo : EIATTR_KPARAM_INFO
	.align		4
.L_18:
        /*0008*/ 	.byte	0x04, 0x17
        /*000a*/ 	.short	(.L_20 - .L_19)
.L_19:
        /*000c*/ 	.word	0x00000000
        /*0010*/ 	.short	0x0000
        /*0012*/ 	.short	0x0070
        /*0014*/ 	.byte	0x00, 0xf0, 0x01, 0x0e


	//----- nvinfo : EIATTR_SPARSE_MMA_MASK
	.align		4
.L_20:
        /*0018*/ 	.byte	0x03, 0x50
        /*001a*/ 	.short	0x0000


	//----- nvinfo : EIATTR_MAXREG_COUNT
	.align		4
        /*001c*/ 	.byte	0x03, 0x1b
        /*001e*/ 	.short	0x00ff


	//----- nvinfo : EIATTR_NUM_BARRIERS
	.align		4
        /*0020*/ 	.byte	0x02, 0x4c
        /*0022*/ 	.byte	0x01
	.zero		1


	//----- nvinfo : EIATTR_MERCURY_ISA_VERSION
	.align		4
        /*0024*/ 	.byte	0x03, 0x5f
        /*0026*/ 	.short	0x0101


	//----- nvinfo : EIATTR_COOP_GROUP_MASK_REGIDS
	.align		4
        /*0028*/ 	.byte	0x04, 0x29
        /*002a*/ 	.short	(.L_22 - .L_21)


	//   ....[0]....
.L_21:
        /*002c*/ 	.word	0xffffffff


	//   ....[1]....
        /*0030*/ 	.word	0xffffffff


	//   ....[2]....
        /*0034*/ 	.word	0xffffffff


	//   ....[3]....
        /*0038*/ 	.word	0xffffffff


	//----- nvinfo : EIATTR_COOP_GROUP_INSTR_OFFSETS
	.align		4
.L_22:
        /*003c*/ 	.byte	0x04, 0x28
        /*003e*/ 	.short	(.L_24 - .L_23)


	//   ....[0]....
.L_23:
        /*0040*/ 	.word	0x00000070


	//   ....[1]....
        /*0044*/ 	.word	0x00000080


	//   ....[2]....
        /*0048*/ 	.word	0x00000140


	//   ....[3]....
        /*004c*/ 	.word	0x00000890


	//----- nvinfo : EIATTR_MBARRIER_INSTR_OFFSETS
	.align		4
.L_24:
        /*0050*/ 	.byte	0x04, 0x39
        /*0052*/ 	.short	(.L_26 - .L_25)


	//   ....[0]....
.L_25:
        /*0054*/ 	.word	0x00000310
        /*0058*/ 	.word	0x000000ff
        /*005c*/ 	.word	0x00036000
        /*0060*/ 	.short	0x0100
        /*0062*/ 	.byte	0x08
	.zero		1


	//   ....[1]....
        /*0064*/ 	.word	0x00000320
        /*0068*/ 	.word	0x000000ff
        /*006c*/ 	.word	0x00036090
        /*0070*/ 	.short	0x0100
        /*0072*/ 	.byte	0x08
	.zero		1


	//   ....[2]....
        /*0074*/ 	.word	0x00000330
        /*0078*/ 	.word	0x000000ff
        /*007c*/ 	.word	0x00036008
        /*0080*/ 	.short	0x0100
        /*0082*/ 	.byte	0x08
	.zero		1


	//   ....[3]....
        /*0084*/ 	.word	0x00000340
        /*0088*/ 	.word	0x000000ff
        /*008c*/ 	.word	0x00036098
        /*0090*/ 	.short	0x0100
        /*0092*/ 	.byte	0x08
	.zero		1


	//   ....[4]....
        /*0094*/ 	.word	0x00000350
        /*0098*/ 	.word	0x000000ff
        /*009c*/ 	.word	0x00036010
        /*00a0*/ 	.short	0x0100
        /*00a2*/ 	.byte	0x08
	.zero		1


	//   ....[5]....
        /*00a4*/ 	.word	0x00000360
        /*00a8*/ 	.word	0x000000ff
        /*00ac*/ 	.word	0x000360a0
        /*00b0*/ 	.short	0x0100
        /*00b2*/ 	.byte	0x08
	.zero		1


	//   ....[6]....
        /*00b4*/ 	.word	0x00000370
        /*00b8*/ 	.word	0x000000ff
        /*00bc*/ 	.word	0x00036018
        /*00c0*/ 	.short	0x0100
        /*00c2*/ 	.byte	0x08
	.zero		1


	//   ....[7]....
        /*00c4*/ 	.word	0x00000380
        /*00c8*/ 	.word	0x000000ff
        /*00cc*/ 	.word	0x000360a8
        /*00d0*/ 	.short	0x0100
        /*00d2*/ 	.byte	0x08
	.zero		1


	//   ....[8]....
        /*00d4*/ 	.word	0x00000390
        /*00d8*/ 	.word	0x000000ff
        /*00dc*/ 	.word	0x00036020
        /*00e0*/ 	.short	0x0100
        /*00e2*/ 	.byte	0x08
	.zero		1


	//   ....[9]....
        /*00e4*/ 	.word	0x000003a0
        /*00e8*/ 	.word	0x000000ff
        /*00ec*/ 	.word	0x000360b0
        /*00f0*/ 	.short	0x0100
        /*00f2*/ 	.byte	0x08
	.zero		1


	//   ....[10]....
        /*00f4*/ 	.word	0x000003b0
        /*00f8*/ 	.word	0x000000ff
        /*00fc*/ 	.word	0x00036028
        /*0100*/ 	.short	0x0100
        /*0102*/ 	.byte	0x08
	.zero		1


	//   ....[11]....
        /*0104*/ 	.word	0x000003c0
        /*0108*/ 	.word	0x000000ff
        /*010c*/ 	.word	0x000360b8
        /*0110*/ 	.short	0x0100
        /*0112*/ 	.byte	0x08
	.zero		1


	//   ....[12]....
        /*0114*/ 	.word	0x000003d0
        /*0118*/ 	.word	0x000000ff
        /*011c*/ 	.word	0x00036030
        /*0120*/ 	.short	0x0100
        /*0122*/ 	.byte	0x08
	.zero		1


	//   ....[13]....
        /*0124*/ 	.word	0x000003e0
        /*0128*/ 	.word	0x000000ff
        /*012c*/ 	.word	0x000360c0
        /*0130*/ 	.short	0x0100
        /*0132*/ 	.byte	0x08
	.zero		1


	//   ....[14]....
        /*0134*/ 	.word	0x000003f0
        /*0138*/ 	.word	0x000000ff
        /*013c*/ 	.word	0x00036038
        /*0140*/ 	.short	0x0100
        /*0142*/ 	.byte	0x08
	.zero		1


	//   ....[15]....
        /*0144*/ 	.word	0x00000400
        /*0148*/ 	.word	0x000000ff
        /*014c*/ 	.word	0x000360c8
        /*0150*/ 	.short	0x0100
        /*0152*/ 	.byte	0x08
	.zero		1


	//   ....[16]....
        /*0154*/ 	.word	0x00000410
        /*0158*/ 	.word	0x000000ff
        /*015c*/ 	.word	0x00036040
        /*0160*/ 	.short	0x0100
        /*0162*/ 	.byte	0x08
	.zero		1


	//   ....[17]....
        /*0164*/ 	.word	0x00000420
        /*0168*/ 	.word	0x000000ff
        /*016c*/ 	.word	0x000360d0
        /*0170*/ 	.short	0x0100
        /*0172*/ 	.byte	0x08
	.zero		1


	//   ....[18]....
        /*0174*/ 	.word	0x00000430
        /*0178*/ 	.word	0x000000ff
        /*017c*/ 	.word	0x00036048
        /*0180*/ 	.short	0x0100
        /*0182*/ 	.byte	0x08
	.zero		1


	//   ....[19]....
        /*0184*/ 	.word	0x00000440
        /*0188*/ 	.word	0x000000ff
        /*018c*/ 	.word	0x000360d8
        /*0190*/ 	.short	0x0100
        /*0192*/ 	.byte	0x08
	.zero		1


	//   ....[20]....
        /*0194*/ 	.word	0x00000450
        /*0198*/ 	.word	0x000000ff
        /*019c*/ 	.word	0x00036050
        /*01a0*/ 	.short	0x0100
        /*01a2*/ 	.byte	0x08
	.zero		1


	//   ....[21]....
        /*01a4*/ 	.word	0x00000460
        /*01a8*/ 	.word	0x000000ff
        /*01ac*/ 	.word	0x000360e0
        /*01b0*/ 	.short	0x0100
        /*01b2*/ 	.byte	0x08
	.zero		1


	//   ....[22]....
        /*01b4*/ 	.word	0x00000470
        /*01b8*/ 	.word	0x000000ff
        /*01bc*/ 	.word	0x00036058
        /*01c0*/ 	.short	0x0100
        /*01c2*/ 	.byte	0x08
	.zero		1


	//   ....[23]....
        /*01c4*/ 	.word	0x00000480
        /*01c8*/ 	.word	0x000000ff
        /*01cc*/ 	.word	0x000360e8
        /*01d0*/ 	.short	0x0100
        /*01d2*/ 	.byte	0x08
	.zero		1


	//   ....[24]....
        /*01d4*/ 	.word	0x00000490
        /*01d8*/ 	.word	0x000000ff
        /*01dc*/ 	.word	0x00036060
        /*01e0*/ 	.short	0x0100
        /*01e2*/ 	.byte	0x08
	.zero		1


	//   ....[25]....
        /*01e4*/ 	.word	0x000004a0
        /*01e8*/ 	.word	0x000000ff
        /*01ec*/ 	.word	0x000360f0
        /*01f0*/ 	.short	0x0100
        /*01f2*/ 	.byte	0x08
	.zero		1


	//   ....[26]....
        /*01f4*/ 	.word	0x000004b0
        /*01f8*/ 	.word	0x000000ff
        /*01fc*/ 	.word	0x00036068
        /*0200*/ 	.short	0x0100
        /*0202*/ 	.byte	0x08
	.zero		1


	//   ....[27]....
        /*0204*/ 	.word	0x000004c0
        /*0208*/ 	.word	0x000000ff
        /*020c*/ 	.word	0x000360f8
        /*0210*/ 	.short	0x0100
        /*0212*/ 	.byte	0x08
	.zero		1


	//   ....[28]....
        /*0214*/ 	.word	0x000004d0
        /*0218*/ 	.word	0x000000ff
        /*021c*/ 	.word	0x00036070
        /*0220*/ 	.short	0x0100
        /*0222*/ 	.byte	0x08
	.zero		1


	//   ....[29]....
        /*0224*/ 	.word	0x000004e0
        /*0228*/ 	.word	0x000000ff
        /*022c*/ 	.word	0x00036100
        /*0230*/ 	.short	0x0100
        /*0232*/ 	.byte	0x08
	.zero		1


	//   ....[30]....
        /*0234*/ 	.word	0x000004f0
        /*0238*/ 	.word	0x000000ff
        /*023c*/ 	.word	0x00036078
        /*0240*/ 	.short	0x0100
        /*0242*/ 	.byte	0x08
	.zero		1


	//   ....[31]....
        /*0244*/ 	.word	0x00000500
        /*0248*/ 	.word	0x000000ff
        /*024c*/ 	.word	0x00036108
        /*0250*/ 	.short	0x0100
        /*0252*/ 	.byte	0x08
	.zero		1


	//   ....[32]....
        /*0254*/ 	.word	0x00000510
        /*0258*/ 	.word	0x000000ff
        /*025c*/ 	.word	0x00036080
        /*0260*/ 	.short	0x0100
        /*0262*/ 	.byte	0x08
	.zero		1


	//   ....[33]....
        /*0264*/ 	.word	0x00000520
        /*0268*/ 	.word	0x000000ff
        /*026c*/ 	.word	0x00036110
        /*0270*/ 	.short	0x0100
        /*0272*/ 	.byte	0x08
	.zero		1


	//   ....[34]....
        /*0274*/ 	.word	0x00000530
        /*0278*/ 	.word	0x000000ff
        /*027c*/ 	.word	0x00036088
        /*0280*/ 	.short	0x0100
        /*0282*/ 	.byte	0x08
	.zero		1


	//   ....[35]....
        /*0284*/ 	.word	0x00000540
        /*0288*/ 	.word	0x000000ff
        /*028c*/ 	.word	0x00036118
        /*0290*/ 	.short	0x0100
        /*0292*/ 	.byte	0x08
	.zero		1


	//   ....[36]....
        /*0294*/ 	.word	0x00000ee0
        /*0298*/ 	.word	0x00000007
        /*029c*/ 	.word	0x00036000
        /*02a0*/ 	.short	0x010a
        /*02a2*/ 	.byte	0x3f
	.zero		1


	//   ....[37]....
        /*02a4*/ 	.word	0x00001260
        /*02a8*/ 	.word	0x00000009
        /*02ac*/ 	.word	0x00036000
        /*02b0*/ 	.short	0x010a
        /*02b2*/ 	.byte	0x3f
	.zero		1


	//   ....[38]....
        /*02b4*/ 	.word	0x00001460
        /*02b8*/ 	.word	0x00000009
        /*02bc*/ 	.word	0x00000000
        /*02c0*/ 	.short	0x0101
        /*02c2*/ 	.byte	0x3f
	.zero		1


	//   ....[39]....
        /*02c4*/ 	.word	0x00001690
        /*02c8*/ 	.word	0x00000003
        /*02cc*/ 	.word	0x00000000
        /*02d0*/ 	.short	0x0101
        /*02d2*/ 	.byte	0x3f
	.zero		1


	//   ....[40]....
        /*02d4*/ 	.word	0x00006490
        /*02d8*/ 	.word	0x0000000e
        /*02dc*/ 	.word	0x00036090
        /*02e0*/ 	.short	0x010a
        /*02e2*/ 	.byte	0x3f
	.zero		1


	//   ....[41]....
        /*02e4*/ 	.word	0x00006b60
        /*02e8*/ 	.word	0x00000002
        /*02ec*/ 	.word	0x00000000
        /*02f0*/ 	.short	0x010a
        /*02f2*/ 	.byte	0x3f
	.zero		1


	//   ....[42]....
        /*02f4*/ 	.word	0x00006c10
        /*02f8*/ 	.word	0x00000002
        /*02fc*/ 	.word	0x00000000
        /*0300*/ 	.short	0x010a
        /*0302*/ 	.byte	0x3f
	.zero		1


	//   ....[43]....
        /*0304*/ 	.word	0x00006cc0
        /*0308*/ 	.word	0x00000002
        /*030c*/ 	.word	0x00000000
        /*0310*/ 	.short	0x010a
        /*0312*/ 	.byte	0x3f
	.zero		1


	//   ....[44]....
        /*0314*/ 	.word	0x00006d70
        /*0318*/ 	.word	0x00000002
        /*031c*/ 	.word	0x00000000
        /*0320*/ 	.short	0x010a
        /*0322*/ 	.byte	0x3f
	.zero		1


	//   ....[45]....
        /*0324*/ 	.word	0x00006e20
        /*0328*/ 	.word	0x00000002
        /*032c*/ 	.word	0x00000000
        /*0330*/ 	.short	0x010a
        /*0332*/ 	.byte	0x3f
	.zero		1


	//   ....[46]....
        /*0334*/ 	.word	0x00006ed0
        /*0338*/ 	.word	0x00000002
        /*033c*/ 	.word	0x00000000
        /*0340*/ 	.short	0x010a
        /*0342*/ 	.byte	0x3f
	.zero		1


	//   ....[47]....
        /*0344*/ 	.word	0x00006f80
        /*0348*/ 	.word	0x00000002
        /*034c*/ 	.word	0x00000000
        /*0350*/ 	.short	0x010a
        /*0352*/ 	.byte	0x3f
	.zero		1


	//   ....[48]....
        /*0354*/ 	.word	0x00007030
        /*0358*/ 	.word	0x00000002
        /*035c*/ 	.word	0x00000000
        /*0360*/ 	.short	0x010a
        /*0362*/ 	.byte	0x3f
	.zero		1


	//   ....[49]....
        /*0364*/ 	.word	0x000070e0
        /*0368*/ 	.word	0x00000002
        /*036c*/ 	.word	0x00000000
        /*0370*/ 	.short	0x010a
        /*0372*/ 	.byte	0x3f
	.zero		1


	//   ....[50]....
        /*0374*/ 	.word	0x00007190
        /*0378*/ 	.word	0x00000002
        /*037c*/ 	.word	0x00000000
        /*0380*/ 	.short	0x010a
        /*0382*/ 	.byte	0x3f
	.zero		1


	//   ....[51]....
        /*0384*/ 	.word	0x00007240
        /*0388*/ 	.word	0x00000002
        /*038c*/ 	.word	0x00000000
        /*0390*/ 	.short	0x010a
        /*0392*/ 	.byte	0x3f
	.zero		1


	//   ....[52]....
        /*0394*/ 	.word	0x000072f0
        /*0398*/ 	.word	0x00000002
        /*039c*/ 	.word	0x00000000
        /*03a0*/ 	.short	0x010a
        /*03a2*/ 	.byte	0x3f
	.zero		1


	//   ....[53]....
        /*03a4*/ 	.word	0x000073a0
        /*03a8*/ 	.word	0x00000002
        /*03ac*/ 	.word	0x00000000
        /*03b0*/ 	.short	0x010a
        /*03b2*/ 	.byte	0x3f
	.zero		1


	//   ....[54]....
        /*03b4*/ 	.word	0x00007450
        /*03b8*/ 	.word	0x00000002
        /*03bc*/ 	.word	0x00000000
        /*03c0*/ 	.short	0x010a
        /*03c2*/ 	.byte	0x3f
	.zero		1


	//   ....[55]....
        /*03c4*/ 	.word	0x00007500
        /*03c8*/ 	.word	0x00000002
        /*03cc*/ 	.word	0x00000000
        /*03d0*/ 	.short	0x010a
        /*03d2*/ 	.byte	0x3f
	.zero		1


	//   ....[56]....
        /*03d4*/ 	.word	0x000075b0
        /*03d8*/ 	.word	0x00000002
        /*03dc*/ 	.word	0x00000000
        /*03e0*/ 	.short	0x010a
        /*03e2*/ 	.byte	0x3f
	.zero		1


	//   ....[57]....
        /*03e4*/ 	.word	0x00007660
        /*03e8*/ 	.word	0x00000002
        /*03ec*/ 	.word	0x00000000
        /*03f0*/ 	.short	0x010a
        /*03f2*/ 	.byte	0x3f
	.zero		1


	//   ....[58]....
        /*03f4*/ 	.word	0x00007710
        /*03f8*/ 	.word	0x00000005
        /*03fc*/ 	.word	0x00000000
        /*0400*/ 	.short	0x010a
        /*0402*/ 	.byte	0x3f
	.zero		1


	//----- nvinfo : EIATTR_NUM_MBARRIERS
	.align		4
.L_26:
        /*0404*/ 	.byte	0x03, 0x38
        /*0406*/ 	.short	0x0024


	//----- nvinfo : EIATTR_EXIT_INSTR_OFFSETS
	.align		4
        /*0408*/ 	.byte	0x04, 0x1c
        /*040a*/ 	.short	(.L_28 - .L_27)


	//   ....[0]....
.L_27:
        /*040c*/ 	.word	0x00000c10


	//   ....[1]....
        /*0410*/ 	.word	0x000017f0


	//   ....[2]....
        /*0414*/ 	.word	0x00004bc0


	//   ....[3]....
        /*0418*/ 	.word	0x00004bf0


	//   ....[4]....
        /*041c*/ 	.word	0x00006250


	//   ....[5]....
        /*0420*/ 	.word	0x00006280


	//   ....[6]....
        /*0424*/ 	.word	0x000062a0


	//   ....[7]....
        /*0428*/ 	.word	0x00006a50


	//   ....[8]....
        /*042c*/ 	.word	0x00007740


	//----- nvinfo : EIATTR_MAX_THREADS
	.align		4
.L_28:
        /*0430*/ 	.byte	0x04, 0x05
        /*0432*/ 	.short	(.L_30 - .L_29)
.L_29:
        /*0434*/ 	.word	0x00000100
        /*0438*/ 	.word	0x00000001
        /*043c*/ 	.word	0x00000001


	//----- nvinfo : EIATTR_CRS_STACK_SIZE
	.align		4
.L_30:
        /*0440*/ 	.byte	0x04, 0x1e
        /*0442*/ 	.short	(.L_32 - .L_31)
.L_31:
        /*0444*/ 	.word	0x00000000


	//----- nvinfo : EIATTR_CBANK_PARAM_SIZE
	.align		4
.L_32:
        /*0448*/ 	.byte	0x03, 0x19
        /*044a*/ 	.short	0x03f0


	//----- nvinfo : EIATTR_PARAM_CBANK
	.align		4
        /*044c*/ 	.byte	0x04, 0x0a
        /*044e*/ 	.short	(.L_34 - .L_33)
	.align		4
.L_33:
        /*0450*/ 	.word	index@(.nv.constant0._ZN7cutlass13device_kernelINS_4conv6kernel13ConvUniversalINS1_16ConvProblemShapeILNS1_8OperatorE0ELi2EEENS1_10collective14CollectiveConvINS1_46MainloopSm90TmaGmmaWarpSpecializedImplicitGemmILS5_0ELi18ELi2EN4cute5tupleIJNSA_1CILi2EEENSC_ILi1EEESE_EEENS1_36KernelImplicitTmaWarpSpecializedSm90ELi1EEENSB_IJNSC_ILi128EEENSC_ILi64EEENSB_IJNSC_ILi32EEEEEEEEENS_6half_tESN_NSA_8TiledMMAINSA_8MMA_AtomIJNSA_4SM904GMMA25MMA_64x64x16_F32F16F16_SSILNSR_5MajorE0ELST_0ELNSR_7ScaleInE1ELSU_1EEEEEENSA_6LayoutINSB_IJSE_SE_SE_EEENSB_IJNSC_ILi0EEESZ_SZ_EEEEENSB_IJNSA_10UnderscoreES12_S12_EEEEENS7_6detail26Sm90ImplicitGemmTileTraitsINSA_20SM90_TMA_LOAD_IM2COLENSA_14ComposedLayoutINSA_7SwizzleILi2ELi4ELi3EEENSA_18smem_ptr_flag_bitsILi16EEENSX_INSB_IJNSB_IJNSC_ILi8EEENSC_ILi16EEEEEENSB_IJSK_SE_EEENSB_IJSE_NSC_ILi18EEEEEEEEENSB_IJNSB_IJSK_NSC_ILi256EEEEEENSB_IJSE_SZ_EEENSB_IJSZ_NSC_ILi4096EEEEEEEEEEEEEvEENS16_INSA_23SM90_TMA_LOAD_MULTICASTENS18_IS1A_S1C_NSX_INSB_IJNSB_IJS1D_S1D_EEES1G_S1I_EEENSB_IJS1L_S1M_NSB_IJSZ_NSC_ILi2048EEEEEEEEEEEEEvEEEENS_8epilogue10collective6detail29Sm90TmaWarpSpecializedAdapterINS24_15DefaultEpilogueISN_NSB_IJNSB_IJlllEEESE_SZ_EEES29_NS23_6thread17LinearCombinationISN_Li1EffLNS2A_9ScaleType4KindE0ELNS_15FloatRoundStyleE2ESN_EENS_4gemm15EpilogueDefaultEEEEEvvEEEEvNT_6ParamsE)
        /*0454*/ 	.short	0x0210
        /*0456*/ 	.short	0x03f0


	//----- nvinfo : EIATTR_SW_WAR
	.align		4
.L_34:
        /*0458*/ 	.byte	0x04, 0x36
        /*045a*/ 	.short	(.L_36 - .L_35)
.L_35:
        /*045c*/ 	.word	0x00000008
.L_36:


//--------------------- .nv.callgraph             --------------------------
	.section	.nv.callgraph,"",@"SHT_CUDA_CALLGRAPH"
	.align	4
	.sectionentsize	8
	.align		4
        /*0000*/ 	.word	0x00000000
	.align		4
        /*0004*/ 	.word	0xffffffff
	.align		4
        /*0008*/ 	.word	0x00000000
	.align		4
        /*000c*/ 	.word	0xfffffffe
	.align		4
        /*0010*/ 	.word	0x00000000
	.align		4
        /*0014*/ 	.word	0xfffffffd
	.align		4
        /*0018*/ 	.word	0x00000000
	.align		4
        /*001c*/ 	.word	0xfffffffc


//--------------------- .nv.constant4             --------------------------
	.section	.nv.constant4,"a",@progbits
	.align	8
	.align		8
.nv.constant4:
        /*0000*/ 	.dword	_ZN39_INTERNAL_35f3ad26_4_k_cu_587e4647_29574cuda3std3__45__cpo5beginE
	.align		8
        /*0008*/ 	.dword	_ZN39_INTERNAL_35f3ad26_4_k_cu_587e4647_29574cuda3std3__45__cpo3endE
	.align		8
        /*0010*/ 	.dword	_ZN39_INTERNAL_35f3ad26_4_k_cu_587e4647_29574cuda3std3__45__cpo6cbeginE
	.align		8
        /*0018*/ 	.dword	_ZN39_INTERNAL_35f3ad26_4_k_cu_587e4647_29574cuda3std3__45__cpo4cendE
	.align		8
        /*0020*/ 	.dword	_ZN39_INTERNAL_35f3ad26_4_k_cu_587e4647_29574cuda3std3__441_GLOBAL__N__35f3ad26_4_k_cu_587e4647_29576ignoreE
	.align		8
        /*0028*/ 	.dword	_ZN39_INTERNAL_35f3ad26_4_k_cu_587e4647_29574cuda3std3__419piecewise_constructE
	.align		8
        /*0030*/ 	.dword	_ZN39_INTERNAL_35f3ad26_4_k_cu_587e4647_29574cuda3std3__48in_placeE
	.align		8
        /*0038*/ 	.dword	_ZN39_INTERNAL_35f3ad26_4_k_cu_587e4647_29574cuda3std6ranges3__45__cpo4swapE
	.align		8
        /*0040*/ 	.dword	_ZN39_INTERNAL_35f3ad26_4_k_cu_587e4647_29574cuda3std6ranges3__45__cpo9iter_moveE
	.align		8
        /*0048*/ 	.dword	_ZN39_INTERNAL_35f3ad26_4_k_cu_587e4647_29574cute7productE
	.align		8
        /*0050*/ 	.dword	_ZN39_INTERNAL_35f3ad26_4_k_cu_587e4647_29574cute1_E


//--------------------- .text._ZN7cutlass13device_kernelINS_4conv6kernel13ConvUniversalINS1_16ConvProblemShapeILNS1_8OperatorE0ELi2EEENS1_10collective14CollectiveConvINS1_46MainloopSm90TmaGmmaWarpSpecializedImplicitGemmILS5_0ELi18ELi2EN4cute5tupleIJNSA_1CILi2EEENSC_ILi1EEESE_EEENS1_36KernelImplicitTmaWarpSpecializedSm90ELi1EEENSB_IJNSC_ILi128EEENSC_ILi64EEENSB_IJNSC_ILi32EEEEEEEEENS_6half_tESN_NSA_8TiledMMAINSA_8MMA_AtomIJNSA_4SM904GMMA25MMA_64x64x16_F32F16F16_SSILNSR_5MajorE0ELST_0ELNSR_7ScaleInE1ELSU_1EEEEEENSA_6LayoutINSB_IJSE_SE_SE_EEENSB_IJNSC_ILi0EEESZ_SZ_EEEEENSB_IJNSA_10UnderscoreES12_S12_EEEEENS7_6detail26Sm90ImplicitGemmTileTraitsINSA_20SM90_TMA_LOAD_IM2COLENSA_14ComposedLayoutINSA_7SwizzleILi2ELi4ELi3EEENSA_18smem_ptr_flag_bitsILi16EEENSX_INSB_IJNSB_IJNSC_ILi8EEENSC_ILi16EEEEEENSB_IJSK_SE_EEENSB_IJSE_NSC_ILi18EEEEEEEEENSB_IJNSB_IJSK_NSC_ILi256EEEEEENSB_IJSE_SZ_EEENSB_IJSZ_NSC_ILi4096EEEEEEEEEEEEEvEENS16_INSA_23SM90_TMA_LOAD_MULTICASTENS18_IS1A_S1C_NSX_INSB_IJNSB_IJS1D_S1D_EEES1G_S1I_EEENSB_IJS1L_S1M_NSB_IJSZ_NSC_ILi2048EEEEEEEEEEEEEvEEEENS_8epilogue10collective6detail29Sm90TmaWarpSpecializedAdapterINS24_15DefaultEpilogueISN_NSB_IJNSB_IJlllEEESE_SZ_EEES29_NS23_6thread17LinearCombinationISN_Li1EffLNS2A_9ScaleType4KindE0ELNS_15FloatRoundStyleE2ESN_EENS_4gemm15EpilogueDefaultEEEEEvvEEEEvNT_6ParamsE --------------------------
	.section	.text._ZN7cutlass13device_kernelINS_4conv6kernel13ConvUniversalINS1_16ConvProblemShapeILNS1_8OperatorE0ELi2EEENS1_10collective14CollectiveConvINS1_46MainloopSm90TmaGmmaWarpSpecializedImplicitGemmILS5_0ELi18ELi2EN4cute5tupleIJNSA_1CILi2EEENSC_ILi1EEESE_EEENS1_36KernelImplicitTmaWarpSpecializedSm90ELi1EEENSB_IJNSC_ILi128EEENSC_ILi64EEENSB_IJNSC_ILi32EEEEEEEEENS_6half_tESN_NSA_8TiledMMAINSA_8MMA_AtomIJNSA_4SM904GMMA25MMA_64x64x16_F32F16F16_SSILNSR_5MajorE0ELST_0ELNSR_7ScaleInE1ELSU_1EEEEEENSA_6LayoutINSB_IJSE_SE_SE_EEENSB_IJNSC_ILi0EEESZ_SZ_EEEEENSB_IJNSA_10UnderscoreES12_S12_EEEEENS7_6detail26Sm90ImplicitGemmTileTraitsINSA_20SM90_TMA_LOAD_IM2COLENSA_14ComposedLayoutINSA_7SwizzleILi2ELi4ELi3EEENSA_18smem_ptr_flag_bitsILi16EEENSX_INSB_IJNSB_IJNSC_ILi8EEENSC_ILi16EEEEEENSB_IJSK_SE_EEENSB_IJSE_NSC_ILi18EEEEEEEEENSB_IJNSB_IJSK_NSC_ILi256EEEEEENSB_IJSE_SZ_EEENSB_IJSZ_NSC_ILi4096EEEEEEEEEEEEEvEENS16_INSA_23SM90_TMA_LOAD_MULTICASTENS18_IS1A_S1C_NSX_INSB_IJNSB_IJS1D_S1D_EEES1G_S1I_EEENSB_IJS1L_S1M_NSB_IJSZ_NSC_ILi2048EEEEEEEEEEEEEvEEEENS_8epilogue10collective6detail29Sm90TmaWarpSpecializedAdapterINS24_15DefaultEpilogueISN_NSB_IJNSB_IJlllEEESE_SZ_EEES29_NS23_6thread17LinearCombinationISN_Li1EffLNS2A_9ScaleType4KindE0ELNS_15FloatRoundStyleE2ESN_EENS_4gemm15EpilogueDefaultEEEEEvvEEEEvNT_6ParamsE,"ax",@progbits
	.align	128
.text._ZN7cutlass13device_kernelINS_4conv6kernel13ConvUniversalINS1_16ConvProblemShapeILNS1_8OperatorE0ELi2EEENS1_10collective14CollectiveConvINS1_46MainloopSm90TmaGmmaWarpSpecializedImplicitGemmILS5_0ELi18ELi2EN4cute5tupleIJNSA_1CILi2EEENSC_ILi1EEESE_EEENS1_36KernelImplicitTmaWarpSpecializedSm90ELi1EEENSB_IJNSC_ILi128EEENSC_ILi64EEENSB_IJNSC_ILi32EEEEEEEEENS_6half_tESN_NSA_8TiledMMAINSA_8MMA_AtomIJNSA_4SM904GMMA25MMA_64x64x16_F32F16F16_SSILNSR_5MajorE0ELST_0ELNSR_7ScaleInE1ELSU_1EEEEEENSA_6LayoutINSB_IJSE_SE_SE_EEENSB_IJNSC_ILi0EEESZ_SZ_EEEEENSB_IJNSA_10UnderscoreES12_S12_EEEEENS7_6detail26Sm90ImplicitGemmTileTraitsINSA_20SM90_TMA_LOAD_IM2COLENSA_14ComposedLayoutINSA_7SwizzleILi2ELi4ELi3EEENSA_18smem_ptr_flag_bitsILi16EEENSX_INSB_IJNSB_IJNSC_ILi8EEENSC_ILi16EEEEEENSB_IJSK_SE_EEENSB_IJSE_NSC_ILi18EEEEEEEEENSB_IJNSB_IJSK_NSC_ILi256EEEEEENSB_IJSE_SZ_EEENSB_IJSZ_NSC_ILi4096EEEEEEEEEEEEEvEENS16_INSA_23SM90_TMA_LOAD_MULTICASTENS18_IS1A_S1C_NSX_INSB_IJNSB_IJS1D_S1D_EEES1G_S1I_EEENSB_IJS1L_S1M_NSB_IJSZ_NSC_ILi2048EEEEEEEEEEEEEvEEEENS_8epilogue10collective6detail29Sm90TmaWarpSpecializedAdapterINS24_15DefaultEpilogueISN_NSB_IJNSB_IJlllEEESE_SZ_EEES29_NS23_6thread17LinearCombinationISN_Li1EffLNS2A_9ScaleType4KindE0ELNS_15FloatRoundStyleE2ESN_EENS_4gemm15EpilogueDefaultEEEEEvvEEEEvNT_6ParamsE:
        .type           _ZN7cutlass13device_kernelINS_4conv6kernel13ConvUniversalINS1_16ConvProblemShapeILNS1_8OperatorE0ELi2EEENS1_10collective14CollectiveConvINS1_46MainloopSm90TmaGmmaWarpSpecializedImplicitGemmILS5_0ELi18ELi2EN4cute5tupleIJNSA_1CILi2EEENSC_ILi1EEESE_EEENS1_36KernelImplicitTmaWarpSpecializedSm90ELi1EEENSB_IJNSC_ILi128EEENSC_ILi64EEENSB_IJNSC_ILi32EEEEEEEEENS_6half_tESN_NSA_8TiledMMAINSA_8MMA_AtomIJNSA_4SM904GMMA25MMA_64x64x16_F32F16F16_SSILNSR_5MajorE0ELST_0ELNSR_7ScaleInE1ELSU_1EEEEEENSA_6LayoutINSB_IJSE_SE_SE_EEENSB_IJNSC_ILi0EEESZ_SZ_EEEEENSB_IJNSA_10UnderscoreES12_S12_EEEEENS7_6detail26Sm90ImplicitGemmTileTraitsINSA_20SM90_TMA_LOAD_IM2COLENSA_14ComposedLayoutINSA_7SwizzleILi2ELi4ELi3EEENSA_18smem_ptr_flag_bitsILi16EEENSX_INSB_IJNSB_IJNSC_ILi8EEENSC_ILi16EEEEEENSB_IJSK_SE_EEENSB_IJSE_NSC_ILi18EEEEEEEEENSB_IJNSB_IJSK_NSC_ILi256EEEEEENSB_IJSE_SZ_EEENSB_IJSZ_NSC_ILi4096EEEEEEEEEEEEEvEENS16_INSA_23SM90_TMA_LOAD_MULTICASTENS18_IS1A_S1C_NSX_INSB_IJNSB_IJS1D_S1D_EEES1G_S1I_EEENSB_IJS1L_S1M_NSB_IJSZ_NSC_ILi2048EEEEEEEEEEEEEvEEEENS_8epilogue10collective6detail29Sm90TmaWarpSpecializedAdapterINS24_15DefaultEpilogueISN_NSB_IJNSB_IJlllEEESE_SZ_EEES29_NS23_6thread17LinearCombinationISN_Li1EffLNS2A_9ScaleType4KindE0ELNS_15FloatRoundStyleE2ESN_EENS_4gemm15EpilogueDefaultEEEEEvvEEEEvNT_6ParamsE,@function
        .size           _ZN7cutlass13device_kernelINS_4conv6kernel13ConvUniversalINS1_16ConvProblemShapeILNS1_8OperatorE0ELi2EEENS1_10collective14CollectiveConvINS1_46MainloopSm90TmaGmmaWarpSpecializedImplicitGemmILS5_0ELi18ELi2EN4cute5tupleIJNSA_1CILi2EEENSC_ILi1EEESE_EEENS1_36KernelImplicitTmaWarpSpecializedSm90ELi1EEENSB_IJNSC_ILi128EEENSC_ILi64EEENSB_IJNSC_ILi32EEEEEEEEENS_6half_tESN_NSA_8TiledMMAINSA_8MMA_AtomIJNSA_4SM904GMMA25MMA_64x64x16_F32F16F16_SSILNSR_5MajorE0ELST_0ELNSR_7ScaleInE1ELSU_1EEEEEENSA_6LayoutINSB_IJSE_SE_SE_EEENSB_IJNSC_ILi0EEESZ_SZ_EEEEENSB_IJNSA_10UnderscoreES12_S12_EEEEENS7_6detail26Sm90ImplicitGemmTileTraitsINSA_20SM90_TMA_LOAD_IM2COLENSA_14ComposedLayoutINSA_7SwizzleILi2ELi4ELi3EEENSA_18smem_ptr_flag_bitsILi16EEENSX_INSB_IJNSB_IJNSC_ILi8EEENSC_ILi16EEEEEENSB_IJSK_SE_EEENSB_IJSE_NSC_ILi18EEEEEEEEENSB_IJNSB_IJSK_NSC_ILi256EEEEEENSB_IJSE_SZ_EEENSB_IJSZ_NSC_ILi4096EEEEEEEEEEEEEvEENS16_INSA_23SM90_TMA_LOAD_MULTICASTENS18_IS1A_S1C_NSX_INSB_IJNSB_IJS1D_S1D_EEES1G_S1I_EEENSB_IJS1L_S1M_NSB_IJSZ_NSC_ILi2048EEEEEEEEEEEEEvEEEENS_8epilogue10collective6detail29Sm90TmaWarpSpecializedAdapterINS24_15DefaultEpilogueISN_NSB_IJNSB_IJlllEEESE_SZ_EEES29_NS23_6thread17LinearCombinationISN_Li1EffLNS2A_9ScaleType4KindE0ELNS_15FloatRoundStyleE2ESN_EENS_4gemm15EpilogueDefaultEEEEEvvEEEEvNT_6ParamsE,(.L_x_176 - _ZN7cutlass13device_kernelINS_4conv6kernel13ConvUniversalINS1_16ConvProblemShapeILNS1_8OperatorE0ELi2EEENS1_10collective14CollectiveConvINS1_46MainloopSm90TmaGmmaWarpSpecializedImplicitGemmILS5_0ELi18ELi2EN4cute5tupleIJNSA_1CILi2EEENSC_ILi1EEESE_EEENS1_36KernelImplicitTmaWarpSpecializedSm90ELi1EEENSB_IJNSC_ILi128EEENSC_ILi64EEENSB_IJNSC_ILi32EEEEEEEEENS_6half_tESN_NSA_8TiledMMAINSA_8MMA_AtomIJNSA_4SM904GMMA25MMA_64x64x16_F32F16F16_SSILNSR_5MajorE0ELST_0ELNSR_7ScaleInE1ELSU_1EEEEEENSA_6LayoutINSB_IJSE_SE_SE_EEENSB_IJNSC_ILi0EEESZ_SZ_EEEEENSB_IJNSA_10UnderscoreES12_S12_EEEEENS7_6detail26Sm90ImplicitGemmTileTraitsINSA_20SM90_TMA_LOAD_IM2COLENSA_14ComposedLayoutINSA_7SwizzleILi2ELi4ELi3EEENSA_18smem_ptr_flag_bitsILi16EEENSX_INSB_IJNSB_IJNSC_ILi8EEENSC_ILi16EEEEEENSB_IJSK_SE_EEENSB_IJSE_NSC_ILi18EEEEEEEEENSB_IJNSB_IJSK_NSC_ILi256EEEEEENSB_IJSE_SZ_EEENSB_IJSZ_NSC_ILi4096EEEEEEEEEEEEEvEENS16_INSA_23SM90_TMA_LOAD_MULTICASTENS18_IS1A_S1C_NSX_INSB_IJNSB_IJS1D_S1D_EEES1G_S1I_EEENSB_IJS1L_S1M_NSB_IJSZ_NSC_ILi2048EEEEEEEEEEEEEvEEEENS_8epilogue10collective6detail29Sm90TmaWarpSpecializedAdapterINS24_15DefaultEpilogueISN_NSB_IJNSB_IJlllEEESE_SZ_EEES29_NS23_6thread17LinearCombinationISN_Li1EffLNS2A_9ScaleType4KindE0ELNS_15FloatRoundStyleE2ESN_EENS_4gemm15EpilogueDefaultEEEEEvvEEEEvNT_6ParamsE)
        .other          _ZN7cutlass13device_kernelINS_4conv6kernel13ConvUniversalINS1_16ConvProblemShapeILNS1_8OperatorE0ELi2EEENS1_10collective14CollectiveConvINS1_46MainloopSm90TmaGmmaWarpSpecializedImplicitGemmILS5_0ELi18ELi2EN4cute5tupleIJNSA_1CILi2EEENSC_ILi1EEESE_EEENS1_36KernelImplicitTmaWarpSpecializedSm90ELi1EEENSB_IJNSC_ILi128EEENSC_ILi64EEENSB_IJNSC_ILi32EEEEEEEEENS_6half_tESN_NSA_8TiledMMAINSA_8MMA_AtomIJNSA_4SM904GMMA25MMA_64x64x16_F32F16F16_SSILNSR_5MajorE0ELST_0ELNSR_7ScaleInE1ELSU_1EEEEEENSA_6LayoutINSB_IJSE_SE_SE_EEENSB_IJNSC_ILi0EEESZ_SZ_EEEEENSB_IJNSA_10UnderscoreES12_S12_EEEEENS7_6detail26Sm90ImplicitGemmTileTraitsINSA_20SM90_TMA_LOAD_IM2COLENSA_14ComposedLayoutINSA_7SwizzleILi2ELi4ELi3EEENSA_18smem_ptr_flag_bitsILi16EEENSX_INSB_IJNSB_IJNSC_ILi8EEENSC_ILi16EEEEEENSB_IJSK_SE_EEENSB_IJSE_NSC_ILi18EEEEEEEEENSB_IJNSB_IJSK_NSC_ILi256EEEEEENSB_IJSE_SZ_EEENSB_IJSZ_NSC_ILi4096EEEEEEEEEEEEEvEENS16_INSA_23SM90_TMA_LOAD_MULTICASTENS18_IS1A_S1C_NSX_INSB_IJNSB_IJS1D_S1D_EEES1G_S1I_EEENSB_IJS1L_S1M_NSB_IJSZ_NSC_ILi2048EEEEEEEEEEEEEvEEEENS_8epilogue10collective6detail29Sm90TmaWarpSpecializedAdapterINS24_15DefaultEpilogueISN_NSB_IJNSB_IJlllEEESE_SZ_EEES29_NS23_6thread17LinearCombinationISN_Li1EffLNS2A_9ScaleType4KindE0ELNS_15FloatRoundStyleE2ESN_EENS_4gemm15EpilogueDefaultEEEEEvvEEEEvNT_6ParamsE,@"STO_CUDA_ENTRY STV_DEFAULT"
_ZN7cutlass13device_kernelINS_4conv6kernel13ConvUniversalINS1_16ConvProblemShapeILNS1_8OperatorE0ELi2EEENS1_10collective14CollectiveConvINS1_46MainloopSm90TmaGmmaWarpSpecializedImplicitGemmILS5_0ELi18ELi2EN4cute5tupleIJNSA_1CILi2EEENSC_ILi1EEESE_EEENS1_36KernelImplicitTmaWarpSpecializedSm90ELi1EEENSB_IJNSC_ILi128EEENSC_ILi64EEENSB_IJNSC_ILi32EEEEEEEEENS_6half_tESN_NSA_8TiledMMAINSA_8MMA_AtomIJNSA_4SM904GMMA25MMA_64x64x16_F32F16F16_SSILNSR_5MajorE0ELST_0ELNSR_7ScaleInE1ELSU_1EEEEEENSA_6LayoutINSB_IJSE_SE_SE_EEENSB_IJNSC_ILi0EEESZ_SZ_EEEEENSB_IJNSA_10UnderscoreES12_S12_EEEEENS7_6detail26Sm90ImplicitGemmTileTraitsINSA_20SM90_TMA_LOAD_IM2COLENSA_14ComposedLayoutINSA_7SwizzleILi2ELi4ELi3EEENSA_18smem_ptr_flag_bitsILi16EEENSX_INSB_IJNSB_IJNSC_ILi8EEENSC_ILi16EEEEEENSB_IJSK_SE_EEENSB_IJSE_NSC_ILi18EEEEEEEEENSB_IJNSB_IJSK_NSC_ILi256EEEEEENSB_IJSE_SZ_EEENSB_IJSZ_NSC_ILi4096EEEEEEEEEEEEEvEENS16_INSA_23SM90_TMA_LOAD_MULTICASTENS18_IS1A_S1C_NSX_INSB_IJNSB_IJS1D_S1D_EEES1G_S1I_EEENSB_IJS1L_S1M_NSB_IJSZ_NSC_ILi2048EEEEEEEEEEEEEvEEEENS_8epilogue10collective6detail29Sm90TmaWarpSpecializedAdapterINS24_15DefaultEpilogueISN_NSB_IJNSB_IJlllEEESE_SZ_EEES29_NS23_6thread17LinearCombinationISN_Li1EffLNS2A_9ScaleType4KindE0ELNS_15FloatRoundStyleE2ESN_EENS_4gemm15EpilogueDefaultEEEEEvvEEEEvNT_6ParamsE:
[----:B------:R-:W-:Y:S01]  /*0000*/  LDC R1, c[0x0][0x28] ;  /* 0x00000a00ff017b82 */ /* 0x000fe20000000800 */
[----:B------:R-:W0:Y:S01]  /*0010*/  S2R R10, SR_TID.X ;  /* 0x00000000000a7919 */ /* 0x000e220000002100 */
[----:B------:R-:W-:Y:S01]  /*0020*/  ELECT P0, URZ, PT ;  /* 0x00000000003f782f */ /* 0x000fe20003800000 */
[----:B------:R-:W-:Y:S01]  /*0030*/  BSSY B0, `(.L_x_0) ;  /* 0x0000010000007945 */ /* 0x000fe20003800000 */
[----:B------:R-:W1:Y:S01]  /*0040*/  S2R R11, SR_CTAID.X ;  /* 0x00000000000b7919 */ /* 0x000e620000002500 */
[--C-:B0-----:R-:W-:Y:S02]  /*0050*/  SHF.R.U32.HI R0, RZ, 0x5, R10.reuse ;  /* 0x00000005ff007819 */ /* 0x101fe4000001160a */
[----:B------:R-:W-:-:S03]  /*0060*/  SHF.R.U32.HI R2, RZ, 0x7, R10 ;  /* 0x00000007ff027819 */ /* 0x000fc6000001160a */
[----:B------:R-:W0:Y:S04]  /*0070*/  SHFL.IDX PT, R3, R0, RZ, 0x1f ;  /* 0x00001fff00037589 */ /* 0x000e2800000e0000 */
[----:B------:R2:W3:Y:S01]  /*0080*/  SHFL.IDX PT, R9, R2, RZ, 0x1f ;  /* 0x00001fff02097589 */ /* 0x0004e200000e0000 */
[----:B0-----:R-:W-:-:S13]  /*0090*/  ISETP.NE.OR P0, PT, R3, RZ, !P0 ;  /* 0x000000ff0300720c */ /* 0x001fda0004705670 */
[----:B-123--:R-:W-:Y:S05]  /*00a0*/  @P0 BRA `(.L_x_1) ;  /* 0x0000000000200947 */ /* 0x00efea0003800000 */
[----:B------:R-:W-:Y:S02]  /*00b0*/  ULDC.64 UR4, c[0x0][0x198] ;  /* 0x0000660000047ab9 */ /* 0x000fe40000000a00 */
[----:B------:R-:W-:Y:S02]  /*00c0*/  UIADD3 UR6, UP0, UR4, 0xf0, URZ ;  /* 0x000000f004067890 */ /* 0x000fe4000ff1e03f */
[----:B------:R-:W-:Y:S02]  /*00d0*/  UIADD3 UR4, UP1, UR4, 0x1f0, URZ ;  /* 0x000001f004047890 */ /* 0x000fe4000ff3e03f */
[----:B------:R-:W-:Y:S02]  /*00e0*/  UIADD3.X UR7, URZ, UR5, URZ, UP0, !UPT ;  /* 0x000000053f077290 */ /* 0x000fe400087fe43f */
[----:B------:R-:W-:-:S07]  /*00f0*/  UIADD3.X UR5, URZ, UR5, URZ, UP1, !UPT ;  /* 0x000000053f057290 */ /* 0x000fce0008ffe43f */
[----:B------:R0:W-:Y:S02]  /*0100*/  UTMACCTL.PF [UR6] ;  /* 0x00000000060079b9 */ /* 0x0001e40008040000 */
[----:B------:R0:W-:Y:S02]  /*0110*/  UTMACCTL.PF [UR4] ;  /* 0x00000000040079b9 */ /* 0x0001e40008040000 */
[----:B0-----:R-:W-:Y:S01]  /*0120*/  NOP ;  /* 0x0000000000007918 */ /* 0x001fe20000000000 */
.L_x_1:
[----:B------:R-:W-:Y:S05]  /*0130*/  BSYNC B0 ;  /* 0x0000000000007941 */ /* 0x000fea0003800000 */
.L_x_0:
[----:B------:R-:W0:Y:S01]  /*0140*/  SHFL.IDX PT, R0, R0, RZ, 0x1f ;  /* 0x00001fff00007589 */ /* 0x000e2200000e0000 */
[----:B------:R-:W-:Y:S02]  /*0150*/  SHF.R.S32.HI R5, RZ, 0x1f, R10 ;  /* 0x0000001fff057819 */ /* 0x000fe4000001140a */
[----:B------:R-:W-:Y:S01]  /*0160*/  I2FP.F32.U32 R6, R11 ;  /* 0x0000000b00067245 */ /* 0x000fe20000201000 */
[----:B------:R-:W1:Y:S01]  /*0170*/  S2R R13, SR_CTAID.Y ;  /* 0x00000000000d7919 */ /* 0x000e620000002600 */
[----:B------:R-:W-:-:S04]  /*0180*/  LEA.HI R5, R5, R10, RZ, 0x7 ;  /* 0x0000000a05057211 */ /* 0x000fc800078f38ff */
[----:B------:R-:W-:-:S05]  /*0190*/  LOP3.LUT R5, R5, 0xffffff80, RZ, 0xc0, !PT ;  /* 0xffffff8005057812 */ /* 0x000fca00078ec0ff */
[----:B------:R-:W-:-:S05]  /*01a0*/  IMAD.IADD R17, R10, 0x1, -R5 ;  /* 0x000000010a117824 */ /* 0x000fca00078e0a05 */
[----:B------:R-:W-:-:S04]  /*01b0*/  SHF.R.S32.HI R2, RZ, 0x1f, R17 ;  /* 0x0000001fff027819 */ /* 0x000fc80000011411 */
[----:B------:R-:W-:Y:S02]  /*01c0*/  LEA.HI R2, R2, R17, RZ, 0x3 ;  /* 0x0000001102027211 */ /* 0x000fe400078f18ff */
[----:B0-----:R-:W-:Y:S02]  /*01d0*/  ISETP.NE.AND P0, PT, R0, RZ, PT ;  /* 0x000000ff0000720c */ /* 0x001fe40003f05270 */
[--C-:B------:R-:W-:Y:S02]  /*01e0*/  SHF.R.S32.HI R4, RZ, 0x3, R2.reuse ;  /* 0x00000003ff047819 */ /* 0x100fe40000011402 */
[----:B------:R-:W-:Y:S02]  /*01f0*/  SHF.R.S32.HI R5, RZ, 0x1f, R2 ;  /* 0x0000001fff057819 */ /* 0x000fe40000011402 */
[----:B------:R-:W-:-:S07]  /*0200*/  SHF.R.S32.HI R7, RZ, 0x1f, R0 ;  /* 0x0000001fff077819 */ /* 0x000fce0000011400 */
[----:B-1----:R-:W-:Y:S05]  /*0210*/  @P0 BRA `(.L_x_2) ;  /* 0x0000000000d40947 */ /* 0x002fea0003800000 */
[----:B------:R-:W-:Y:S01]  /*0220*/  ELECT P0, URZ, PT ;  /* 0x00000000003f782f */ /* 0x000fe20003800000 */
[----:B------:R-:W-:-:S12]  /*0230*/  BSSY B0, `(.L_x_2) ;  /* 0x0000033000007945 */ /* 0x000fd80003800000 */
[----:B------:R-:W-:Y:S05]  /*0240*/  @!P0 BRA `(.L_x_3) ;  /* 0x0000000000c48947 */ /* 0x000fea0003800000 */
[----:B------:R-:W0:Y:S01]  /*0250*/  S2UR UR8, SR_CgaCtaId ;  /* 0x00000000000879c3 */ /* 0x000e220000008800 */
[----:B------:R-:W-:Y:S01]  /*0260*/  UMOV UR4, 0x400 ;  /* 0x0000040000047882 */ /* 0x000fe20000000000 */
[----:B------:R-:W-:Y:S01]  /*0270*/  UMOV UR5, 0x1 ;  /* 0x0000000100057882 */ /* 0x000fe20000000000 */
[----:B------:R-:W-:Y:S02]  /*0280*/  UMOV UR6, 0x2 ;  /* 0x0000000200067882 */ /* 0x000fe40000000000 */
[----:B------:R-:W-:-:S04]  /*0290*/  UIADD3 UR6, -UR6, 0x100000, URZ ;  /* 0x0010000006067890 */ /* 0x000fc8000fffe13f */
[----:B------:R-:W-:Y:S02]  /*02a0*/  USHF.L.U32 UR7, UR6, 0xb, URZ ;  /* 0x0000000b06077899 */ /* 0x000fe4000800063f */
[----:B------:R-:W-:Y:S02]  /*02b0*/  USHF.L.U32 UR6, UR6, 0x1, URZ ;  /* 0x0000000106067899 */ /* 0x000fe4000800063f */
[----:B0-----:R-:W-:Y:S02]  /*02c0*/  ULEA UR8, UR8, UR4, 0x18 ;  /* 0x0000000408087291 */ /* 0x001fe4000f8ec03f */
[----:B------:R-:W-:-:S04]  /*02d0*/  UIADD3 UR4, -UR5, 0x100000, URZ ;  /* 0x0010000005047890 */ /* 0x000fc8000fffe13f */
[----:B------:R-:W-:Y:S02]  /*02e0*/  USHF.L.U32 UR5, UR4, 0xb, URZ ;  /* 0x0000000b04057899 */ /* 0x000fe4000800063f */
[----:B------:R-:W-:Y:S01]  /*02f0*/  USHF.L.U32 UR4, UR4, 0x1, URZ ;  /* 0x0000000104047899 */ /* 0x000fe2000800063f */
[----:B------:R-:W0:Y:S11]  /*0300*/  FENCE.VIEW.ASYNC.S ;  /* 0x00000000000073c6 */ /* 0x000e360000000000 */
[----:B0-----:R0:W1:Y:S01]  /*0310*/  SYNCS.EXCH.64 URZ, [UR8+0x36000], UR4 ;  /* 0x03600004083f75b2 */ /* 0x0010620008000100 */
[----:B------:R0:W2:Y:S01]  /*0320*/  SYNCS.EXCH.64 URZ, [UR8+0x36090], UR6 ;  /* 0x03609006083f75b2 */ /* 0x0000a20008000100 */
[----:B------:R0:W3:Y:S01]  /*0330*/  SYNCS.EXCH.64 URZ, [UR8+0x36008], UR4 ;  /* 0x03600804083f75b2 */ /* 0x0000e20008000100 */
[----:B------:R0:W4:Y:S01]  /*0340*/  SYNCS.EXCH.64 URZ, [UR8+0x36098], UR6 ;  /* 0x03609806083f75b2 */ /* 0x0001220008000100 */
[----:B------:R0:W0:Y:S01]  /*0350*/  SYNCS.EXCH.64 URZ, [UR8+0x36010], UR4 ;  /* 0x03601004083f75b2 */ /* 0x0000220008000100 */
        /* <DEDUP_REMOVED lines=31> */
[----:B-1234-:R-:W-:Y:S01]  /*0550*/  NOP ;  /* 0x0000000000007918 */ /* 0x01efe20000000000 */
.L_x_3:
[----:B0-----:R-:W-:Y:S05]  /*0560*/  BSYNC B0 ;  /* 0x0000000000007941 */ /* 0x001fea0003800000 */
.L_x_2:
[----:B------:R-:W-:Y:S01]  /*0570*/  ULDC UR4, c[0x0][0x150] ;  /* 0x0000540000047ab9 */ /* 0x000fe20000000800 */
[----:B------:R-:W-:Y:S01]  /*0580*/  LEA.HI R5, R5, R4, RZ, 0x2 ;  /* 0x0000000405057211 */ /* 0x000fe200078f10ff */
[----:B------:R-:W-:Y:S01]  /*0590*/  FMUL R6, R6, UR4 ;  /* 0x0000000406067c20 */ /* 0x000fe20008400000 */
[----:B------:R-:W-:Y:S01]  /*05a0*/  LEA.HI R7, R7, R0, RZ, 0x2 ;  /* 0x0000000007077211 */ /* 0x000fe200078f10ff */
[----:B------:R-:W-:Y:S01]  /*05b0*/  ULDC UR4, c[0x0][0x154] ;  /* 0x0000550000047ab9 */ /* 0x000fe20000000800 */
[----:B------:R-:W-:Y:S01]  /*05c0*/  LOP3.LUT R5, R5, 0xfffffffc, RZ, 0xc0, !PT ;  /* 0xfffffffc05057812 */ /* 0x000fe200078ec0ff */
[----:B------:R-:W0:Y:S01]  /*05d0*/  LDC R12, c[0x0][0x140] ;  /* 0x00005000ff0c7b82 */ /* 0x000e220000000800 */
[----:B------:R-:W-:Y:S01]  /*05e0*/  LOP3.LUT R7, R7, 0x3ffffffc, RZ, 0xc0, !PT ;  /* 0x3ffffffc07077812 */ /* 0x000fe200078ec0ff */
[----:B------:R-:W1:Y:S01]  /*05f0*/  F2I.U32.TRUNC.NTZ R6, R6 ;  /* 0x0000000600067305 */ /* 0x000e62000020f000 */
[----:B------:R-:W-:Y:S01]  /*0600*/  I2FP.F32.U32 R2, R13 ;  /* 0x0000000d00027245 */ /* 0x000fe20000201000 */
[----:B------:R-:W-:Y:S01]  /*0610*/  IMAD.IADD R5, R4, 0x1, -R5 ;  /* 0x0000000104057824 */ /* 0x000fe200078e0a05 */
[----:B------:R-:W-:Y:S01]  /*0620*/  LOP3.LUT P0, RZ, R17, 0x7, RZ, 0xc0, !PT ;  /* 0x0000000711ff7812 */ /* 0x000fe2000780c0ff */
[----:B------:R-:W-:Y:S01]  /*0630*/  IMAD.IADD R0, R0, 0x1, -R7 ;  /* 0x0000000100007824 */ /* 0x000fe200078e0a07 */
[----:B------:R-:W-:Y:S01]  /*0640*/  ISETP.NE.AND P3, PT, R9, 0x1, PT ;  /* 0x000000010900780c */ /* 0x000fe20003f65270 */
[----:B------:R-:W-:Y:S01]  /*0650*/  FMUL R8, R2, UR4 ;  /* 0x0000000402087c20 */ /* 0x000fe20008400000 */
[----:B------:R-:W-:Y:S01]  /*0660*/  ULDC UR4, c[0x0][0x144] ;  /* 0x0000510000047ab9 */ /* 0x000fe20000000800 */
[----:B------:R-:W-:Y:S01]  /*0670*/  IMAD R5, R0, 0x4, R5 ;  /* 0x0000000400057824 */ /* 0x000fe200078e0205 */
[----:B------:R-:W-:Y:S01]  /*0680*/  NOP ;  /* 0x0000000000007918 */ /* 0x000fe20000000000 */
[----:B------:R-:W-:-:S02]  /*0690*/  NOP ;  /* 0x0000000000007918 */ /* 0x000fc40000000000 */
[----:B------:R-:W2:Y:S01]  /*06a0*/  F2I.U32.TRUNC.NTZ R8, R8 ;  /* 0x0000000800087305 */ /* 0x000ea2000020f000 */
[----:B------:R-:W-:Y:S01]  /*06b0*/  LEA.HI R0, R5, R5, RZ, 0x1 ;  /* 0x0000000505007211 */ /* 0x000fe200078f08ff */
[----:B-1----:R-:W-:-:S03]  /*06c0*/  IMAD.MOV R2, RZ, RZ, -R6 ;  /* 0x000000ffff027224 */ /* 0x002fc600078e0a06 */
[----:B------:R-:W-:Y:S01]  /*06d0*/  LOP3.LUT R0, R0, 0xfffffffe, RZ, 0xc0, !PT ;  /* 0xfffffffe00007812 */ /* 0x000fe200078ec0ff */
[----:B------:R-:W-:Y:S01]  /*06e0*/  IMAD R7, R2, UR4, R11 ;  /* 0x0000000402077c24 */ /* 0x000fe2000f8e020b */
[----:B------:R-:W-:Y:S01]  /*06f0*/  ULDC UR4, c[0x0][0x148] ;  /* 0x0000520000047ab9 */ /* 0x000fe20000000800 */
[C---:B------:R-:W-:Y:S01]  /*0700*/  IMAD.SHL.U32 R2, R5.reuse, 0x4, RZ ;  /* 0x0000000405027824 */ /* 0x040fe200078e00ff */
[----:B0-----:R-:W-:Y:S01]  /*0710*/  ISETP.EQ.U32.AND P1, PT, R12, 0x1, PT ;  /* 0x000000010c00780c */ /* 0x001fe20003f22070 */
[----:B------:R-:W-:-:S03]  /*0720*/  IMAD.IADD R0, R5, 0x1, -R0 ;  /* 0x0000000105007824 */ /* 0x000fc600078e0a00 */
[----:B------:R-:W-:Y:S01]  /*0730*/  LOP3.LUT R2, R5, 0xc, R2, 0x78, !PT ;  /* 0x0000000c05027812 */ /* 0x000fe200078e7802 */
[----:B--2---:R-:W-:Y:S01]  /*0740*/  IMAD.MOV R6, RZ, RZ, -R8 ;  /* 0x000000ffff067224 */ /* 0x004fe200078e0a08 */
[----:B------:R-:W-:Y:S02]  /*0750*/  ISETP.NE.AND P4, PT, R0, R7, PT ;  /* 0x000000070000720c */ /* 0x000fe40003f85270 */
[----:B------:R-:W-:Y:S01]  /*0760*/  SHF.R.S32.HI R0, RZ, 0x1f, R3 ;  /* 0x0000001fff007819 */ /* 0x000fe20000011403 */
[----:B------:R-:W-:Y:S01]  /*0770*/  IMAD R5, R6, UR4, R13 ;  /* 0x0000000406057c24 */ /* 0x000fe2000f8e020d */
[----:B------:R-:W-:Y:S02]  /*0780*/  ISETP.LT.U32.AND P0, PT, R2, 0x2, !P0 ;  /* 0x000000020200780c */ /* 0x000fe40004701070 */
[----:B------:R-:W-:-:S04]  /*0790*/  LEA.HI R0, R0, R3, RZ, 0x2 ;  /* 0x0000000300007211 */ /* 0x000fc800078f10ff */
[----:B------:R-:W-:-:S03]  /*07a0*/  LOP3.LUT R0, R0, 0xfffffffc, RZ, 0xc0, !PT ;  /* 0xfffffffc00007812 */ /* 0x000fc600078ec0ff */
[----:B------:R-:W-:Y:S02]  /*07b0*/  @P4 LEA.HI R4, R2, R2, RZ, 0x1 ;  /* 0x0000000202044211 */ /* 0x000fe400078f08ff */
[----:B------:R-:W-:Y:S02]  /*07c0*/  IMAD.IADD R8, R3, 0x1, -R0 ;  /* 0x0000000103087824 */ /* 0x000fe400078e0a00 */
[----:B------:R-:W-:-:S03]  /*07d0*/  @P4 SHF.R.S32.HI R4, RZ, 0x1, R4 ;  /* 0x00000001ff044819 */ /* 0x000fc60000011404 */
[----:B------:R-:W-:Y:S02]  /*07e0*/  LOP3.LUT P2, RZ, R9, R8, RZ, 0xfc, !PT ;  /* 0x0000000809ff7212 */ /* 0x000fe4000784fcff */
[----:B------:R-:W-:Y:S01]  /*07f0*/  @P4 ISETP.NE.AND P5, PT, R4, R5, PT ;  /* 0x000000050400420c */ /* 0x000fe20003fa5270 */
[----:B------:R-:W-:Y:S01]  /*0800*/  IMAD.MOV.U32 R4, RZ, RZ, 0x1 ;  /* 0x00000001ff047424 */ /* 0x000fe200078e00ff */
[----:B------:R-:W-:Y:S02]  /*0810*/  SEL R3, RZ, 0x1, P2 ;  /* 0x00000001ff037807 */ /* 0x000fe40001000000 */
[----:B------:R-:W-:Y:S02]  /*0820*/  SEL R5, RZ, 0x1, !P0 ;  /* 0x00000001ff057807 */ /* 0x000fe40004000000 */
[----:B------:R-:W-:Y:S02]  /*0830*/  @P4 SEL R4, RZ, 0x1, P5 ;  /* 0x00000001ff044807 */ /* 0x000fe40002800000 */
[----:B------:R-:W-:-:S02]  /*0840*/  SEL R3, R3, 0x2, P3 ;  /* 0x0000000203037807 */ /* 0x000fc40001800000 */
[----:B------:R-:W-:Y:S01]  /*0850*/  LOP3.LUT R4, R4, R5, RZ, 0xc0, !PT ;  /* 0x0000000504047212 */ /* 0x000fe200078ec0ff */
[----:B------:R-:W-:Y:S06]  /*0860*/  @!P1 BRA `(.L_x_4) ;  /* 0x0000000000089947 */ /* 0x000fec0003800000 */
[----:B------:R-:W-:Y:S01]  /*0870*/  UCGABAR_ARV ;  /* 0x00000000000079c7 */ /* 0x000fe20008000000 */
[----:B------:R-:W-:Y:S05]  /*0880*/  BRA `(.L_x_5) ;  /* 0x0000000000047947 */ /* 0x000fea0003800000 */
.L_x_4:
[----:B------:R-:W-:Y:S01]  /*0890*/  NOP ;  /* 0x0000000000007918 */ /* 0x000fe20000000000 */
.L_x_5:
[----:B------:R-:W-:Y:S01]  /*08a0*/  ULDC.64 UR4, c[0x0][0x598] ;  /* 0x0001660000047ab9 */ /* 0x000fe20000000a00 */
[----:B------:R-:W-:Y:S01]  /*08b0*/  ULDC.64 UR12, c[0x0][0x208] ;  /* 0x00008200000c7ab9 */ /* 0x000fe20000000a00 */
[----:B------:R-:W-:-:S04]  /*08c0*/  ISETP.NE.U32.AND P0, PT, RZ, UR4, PT ;  /* 0x00000004ff007c0c */ /* 0x000fc8000bf05070 */
[----:B------:R-:W-:-:S13]  /*08d0*/  ISETP.NE.AND.EX P0, PT, RZ, UR5, PT, P0 ;  /* 0x00000005ff007c0c */ /* 0x000fda000bf05300 */
[----:B------:R-:W-:Y:S05]  /*08e0*/  @!P0 BRA `(.L_x_6) ;  /* 0x00000000001c8947 */ /* 0x000fea0003800000 */
[----:B------:R-:W0:Y:S02]  /*08f0*/  LDC.64 R6, c[0x0][0x598] ;  /* 0x00016600ff067b82 */ /* 0x000e240000000a00 */
[----:B0-----:R-:W2:Y:S02]  /*0900*/  LDG.E.64 R6, desc[UR12][R6.64] ;  /* 0x0000000c06067981 */ /* 0x001ea4000c1e1b00 */
[----:B--2---:R-:W-:-:S04]  /*0910*/  ISETP.NE.U32.AND P0, PT, R6, RZ, PT ;  /* 0x000000ff0600720c */ /* 0x004fc80003f05070 */
[----:B------:R-:W-:-:S13]  /*0920*/  ISETP.NE.AND.EX P0, PT, R7, RZ, PT, P0 ;  /* 0x000000ff0700720c */ /* 0x000fda0003f05300 */
[----:B------:R-:W-:Y:S05]  /*0930*/  @!P0 BRA `(.L_x_6) ;  /* 0x0000000000088947 */ /* 0x000fea0003800000 */
[----:B------:R0:W5:Y:S01]  /*0940*/  LD.E R0, desc[UR12][R6.64] ;  /* 0x0000000c06007980 */ /* 0x000162000c101900 */
[----:B------:R-:W-:Y:S05]  /*0950*/  BRA `(.L_x_7) ;  /* 0x0000000000207947 */ /* 0x000fea0003800000 */
.L_x_6:
[----:B------:R-:W-:Y:S02]  /*0960*/  ULDC.64 UR4, c[0x0][0x588] ;  /* 0x0001620000047ab9 */ /* 0x000fe40000000a00 */
[----:B------:R-:W-:-:S04]  /*0970*/  ISETP.NE.U32.AND P0, PT, RZ, UR4, PT ;  /* 0x00000004ff007c0c */ /* 0x000fc8000bf05070 */
[----:B------:R-:W-:-:S13]  /*0980*/  ISETP.NE.AND.EX P0, PT, RZ, UR5, PT, P0 ;  /* 0x00000005ff007c0c */ /* 0x000fda000bf05300 */
[----:B------:R-:W-:Y:S05]  /*0990*/  @!P0 BRA `(.L_x_8) ;  /* 0x00000000000c8947 */ /* 0x000fea0003800000 */
[----:B------:R-:W0:Y:S02]  /*09a0*/  LDC.64 R6, c[0x0][0x588] ;  /* 0x00016200ff067b82 */ /* 0x000e240000000a00 */
[----:B0-----:R1:W5:Y:S01]  /*09b0*/  LDG.E R0, desc[UR12][R6.64] ;  /* 0x0000000c06007981 */ /* 0x001362000c1e1900 */
[----:B------:R-:W-:Y:S05]  /*09c0*/  BRA `(.L_x_7) ;  /* 0x0000000000047947 */ /* 0x000fea0003800000 */
.L_x_8:
[----:B------:R-:W2:Y:S02]  /*09d0*/  LDC R0, c[0x0][0x580] ;  /* 0x00016000ff007b82 */ /* 0x000ea40000000800 */
.L_x_7:
[----:B------:R-:W-:Y:S02]  /*09e0*/  ULDC.64 UR4, c[0x0][0x5a0] ;  /* 0x0001680000047ab9 */ /* 0x000fe40000000a00 */
[----:B------:R-:W-:-:S04]  /*09f0*/  ISETP.NE.U32.AND P0, PT, RZ, UR4, PT ;  /* 0x00000004ff007c0c */ /* 0x000fc8000bf05070 */
[----:B------:R-:W-:-:S13]  /*0a00*/  ISETP.NE.AND.EX P0, PT, RZ, UR5, PT, P0 ;  /* 0x00000005ff007c0c */ /* 0x000fda000bf05300 */
[----:B------:R-:W-:Y:S05]  /*0a10*/  @!P0 BRA `(.L_x_9) ;  /* 0x00000000001c8947 */ /* 0x000fea0003800000 */
[----:B01----:R-:W0:Y:S02]  /*0a20*/  LDC.64 R6, c[0x0][0x5a0] ;  /* 0x00016800ff067b82 */ /* 0x003e240000000a00 */
[----:B0-----:R-:W3:Y:S02]  /*0a30*/  LDG.E.64 R6, desc[UR12][R6.64] ;  /* 0x0000000c06067981 */ /* 0x001ee4000c1e1b00 */
[----:B---3--:R-:W-:-:S04]  /*0a40*/  ISETP.NE.U32.AND P0, PT, R6, RZ, PT ;  /* 0x000000ff0600720c */ /* 0x008fc80003f05070 */
[----:B------:R-:W-:-:S13]  /*0a50*/  ISETP.NE.AND.EX P0, PT, R7, RZ, PT, P0 ;  /* 0x000000ff0700720c */ /* 0x000fda0003f05300 */
[----:B------:R-:W-:Y:S05]  /*0a60*/  @!P0 BRA `(.L_x_9) ;  /* 0x0000000000088947 */ /* 0x000fea0003800000 */
[----:B------:R0:W5:Y:S01]  /*0a70*/  LD.E R14, desc[UR12][R6.64] ;  /* 0x0000000c060e7980 */ /* 0x000162000c101900 */
[----:B------:R-:W-:Y:S05]  /*0a80*/  BRA `(.L_x_10) ;  /* 0x0000000000207947 */ /* 0x000fea0003800000 */
.L_x_9:
[----:B------:R-:W-:Y:S02]  /*0a90*/  ULDC.64 UR4, c[0x0][0x590] ;  /* 0x0001640000047ab9 */ /* 0x000fe40000000a00 */
[----:B------:R-:W-:-:S04]  /*0aa0*/  ISETP.NE.U32.AND P0, PT, RZ, UR4, PT ;  /* 0x00000004ff007c0c */ /* 0x000fc8000bf05070 */
[----:B------:R-:W-:-:S13]  /*0ab0*/  ISETP.NE.AND.EX P0, PT, RZ, UR5, PT, P0 ;  /* 0x00000005ff007c0c */ /* 0x000fda000bf05300 */
[----:B------:R-:W-:Y:S05]  /*0ac0*/  @!P0 BRA `(.L_x_11) ;  /* 0x00000000000c8947 */ /* 0x000fea0003800000 */
[----:B------:R-:W3:Y:S02]  /*0ad0*/  LDC.64 R14, c[0x0][0x590] ;  /* 0x00016400ff0e7b82 */ /* 0x000ee40000000a00 */
[----:B---3--:R3:W5:Y:S01]  /*0ae0*/  LDG.E R14, desc[UR12][R14.64] ;  /* 0x0000000c0e0e7981 */ /* 0x008762000c1e1900 */
[----:B------:R-:W-:Y:S05]  /*0af0*/  BRA `(.L_x_10) ;  /* 0x0000000000047947 */ /* 0x000fea0003800000 */
.L_x_11:
[----:B------:R-:W4:Y:S02]  /*0b00*/  LDC R14, c[0x0][0x584] ;  /* 0x00016100ff0e7b82 */ /* 0x000f240000000800 */
.L_x_10:
[----:B------:R-:W1:Y:S08]  /*0b10*/  LDC R5, c[0x0][0x3c4] ;  /* 0x0000f100ff057b82 */ /* 0x000e700000000800 */
[----:B------:R-:W2:Y:S01]  /*0b20*/  LDC.64 R18, c[0x0][0x3c8] ;  /* 0x0000f200ff127b82 */ /* 0x000ea20000000a00 */
[----:B-1----:R-:W-:-:S05]  /*0b30*/  VIADD R5, R5, 0x1f ;  /* 0x0000001f05057836 */ /* 0x002fca0000000000 */
[----:B0-----:R-:W-:-:S04]  /*0b40*/  SHF.R.S32.HI R6, RZ, 0x1f, R5 ;  /* 0x0000001fff067819 */ /* 0x001fc80000011405 */
[----:B------:R-:W-:-:S04]  /*0b50*/  LEA.HI R6, R6, R5, RZ, 0x5 ;  /* 0x0000000506067211 */ /* 0x000fc800078f28ff */
[----:B------:R-:W-:-:S05]  /*0b60*/  SHF.R.S32.HI R7, RZ, 0x5, R6 ;  /* 0x00000005ff077819 */ /* 0x000fca0000011406 */
[----:B--2---:R-:W-:-:S04]  /*0b70*/  IMAD R6, R7, R18, RZ ;  /* 0x0000001207067224 */ /* 0x004fc800078e02ff */
[----:B------:R-:W-:Y:S01]  /*0b80*/  IMAD R5, R6, R19, RZ ;  /* 0x0000001306057224 */ /* 0x000fe200078e02ff */
[----:B------:R-:W-:Y:S06]  /*0b90*/  @!P1 BRA `(.L_x_12) ;  /* 0x00000000000c9947 */ /* 0x000fec0003800000 */
[----:B------:R-:W-:Y:S01]  /*0ba0*/  UCGABAR_WAIT ;  /* 0x0000000000007dc7 */ /* 0x000fe20008000000 */
[----:B------:R-:W-:Y:S01]  /*0bb0*/  CCTL.IVALL ;  /* 0x00000000ff00798f */ /* 0x000fe20002000000 */
[----:B------:R-:W-:Y:S05]  /*0bc0*/  BRA `(.L_x_13) ;  /* 0x0000000000047947 */ /* 0x000fea0003800000 */
.L_x_12:
[----:B------:R-:W-:Y:S06]  /*0bd0*/  BAR.SYNC.DEFER_BLOCKING 0x0 ;  /* 0x0000000000007b1d */ /* 0x000fec0000010000 */
.L_x_13:
[----:B------:R-:W-:-:S13]  /*0be0*/  ISETP.NE.AND P0, PT, R9, RZ, PT ;  /* 0x000000ff0900720c */ /* 0x000fda0003f05270 */
[----:B------:R-:W-:Y:S05]  /*0bf0*/  @!P0 BRA `(.L_x_14) ;  /* 0x0000005400a48947 */ /* 0x000fea0003800000 */
[----:B------:R-:W-:-:S13]  /*0c00*/  ISETP.NE.AND P0, PT, R9, 0x1, PT ;  /* 0x000000010900780c */ /* 0x000fda0003f05270 */
[----:B------:R-:W-:Y:S05]  /*0c10*/  @P0 EXIT ;  /* 0x000000000000094d */ /* 0x000fea0003800000 */
[----:B------:R-:W-:Y:S01]  /*0c20*/  ISETP.GE.AND P0, PT, R5, 0x1, PT ;  /* 0x000000010500780c */ /* 0x000fe20003f06270 */
[----:B------:R-:W-:Y:S01]  /*0c30*/  UMOV UR4, URZ ;  /* 0x0000003f00047c82 */ /* 0x000fe20008000000 */
[----:B------:R-:W-:Y:S02]  /*0c40*/  CS2R R54, SRZ ;  /* 0x0000000000367805 */ /* 0x000fe4000001ff00 */
[----:B------:R-:W-:Y:S02]  /*0c50*/  CS2R R56, SRZ ;  /* 0x0000000000387805 */ /* 0x000fe4000001ff00 */
[----:B------:R-:W-:Y:S02]  /*0c60*/  CS2R R58, SRZ ;  /* 0x00000000003a7805 */ /* 0x000fe4000001ff00 */
[----:B------:R-:W-:Y:S02]  /*0c70*/  CS2R R60, SRZ ;  /* 0x00000000003c7805 */ /* 0x000fe4000001ff00 */
[----:B------:R-:W-:-:S02]  /*0c80*/  CS2R R62, SRZ ;  /* 0x00000000003e7805 */ /* 0x000fc4000001ff00 */
[----:B------:R-:W-:Y:S02]  /*0c90*/  CS2R R64, SRZ ;  /* 0x0000000000407805 */ /* 0x000fe4000001ff00 */
        /* <DEDUP_REMOVED lines=25> */
[----:B------:R-:W-:Y:S01]  /*0e30*/  CS2R R52, SRZ ;  /* 0x0000000000347805 */ /* 0x000fe2000001ff00 */
[----:B------:R-:W-:Y:S06]  /*0e40*/  @!P0 BRA `(.L_x_15) ;  /* 0x0000000000a08947 */ /* 0x000fec0003800000 */
[----:B------:R-:W-:-:S04]  /*0e50*/  LOP3.LUT R6, R3, 0x1, RZ, 0xfc, !PT ;  /* 0x0000000103067812 */ /* 0x000fc800078efcff */
[----:B------:R-:W-:-:S13]  /*0e60*/  ISETP.NE.AND P1, PT, R6, 0x3, PT ;  /* 0x000000030600780c */ /* 0x000fda0003f25270 */
[----:B------:R-:W-:Y:S05]  /*0e70*/  @!P1 BRA `(.L_x_16) ;  /* 0x0000000000049947 */ /* 0x000fea0003800000 */
[----:B------:R-:W-:Y:S01]  /*0e80*/  BPT.TRAP 0x1 ;  /* 0x000000040000795c */ /* 0x000fe20000300000 */
.L_x_16:
[----:B------:R-:W0:Y:S01]  /*0e90*/  S2UR UR5, SR_CgaCtaId ;  /* 0x00000000000579c3 */ /* 0x000e220000008800 */
[----:B------:R-:W-:Y:S01]  /*0ea0*/  SHF.L.U32 R6, RZ, 0x1f, RZ ;  /* 0x0000001fff067819 */ /* 0x000fe200000006ff */
[----:B------:R-:W-:Y:S02]  /*0eb0*/  UMOV UR4, 0x400 ;  /* 0x0000040000047882 */ /* 0x000fe40000000000 */
[----:B0-----:R-:W-:-:S12]  /*0ec0*/  ULEA UR4, UR5, UR4, 0x18 ;  /* 0x0000000405047291 */ /* 0x001fd8000f8ec03f */
.L_x_17:
[----:B0-----:R-:W-:-:S04]  /*0ed0*/  IMAD.U32 R7, RZ, RZ, UR4 ;  /* 0x00000004ff077e24 */ /* 0x001fc8000f8e00ff */
[----:B------:R0:W1:Y:S03]  /*0ee0*/  SYNCS.PHASECHK.TRANS64.TRYWAIT P1, [R7+URZ+0x36000], R6 ;  /* 0x03600006070075a7 */ /* 0x000066000802017f */
[----:B-1----:R-:W-:Y:S05]  /*0ef0*/  @!P1 NANOSLEEP.SYNCS 0x989680 ;  /* 0x009896800000995d */ /* 0x002fea0003900000 */
[----:B------:R-:W1:Y:S02]  /*0f00*/  @!P1 SYNCS.PHASECHK.TRANS64 P1, [R7+URZ+0x36000], R6 ;  /* 0x03600006070095a7 */ /* 0x000e64000802007f */
[----:B-1----:R-:W-:Y:S05]  /*0f10*/  @!P1 BRA `(.L_x_17) ;  /* 0xfffffffc00ec9947 */ /* 0x002fea000383ffff */
[----:B------:R-:W-:Y:S01]  /*0f20*/  UIADD3 UR5, UR4, 0x24000, URZ ;  /* 0x0002400004057890 */ /* 0x000fe2000fffe03f */
[----:B------:R-:W-:Y:S01]  /*0f30*/  WARPGROUP.ARRIVE ;  /* 0x00000000000079c5 */ /* 0x000fe20000000000 */
[----:B------:R-:W-:Y:S02]  /*0f40*/  USHF.R.U32.HI UR4, URZ, 0x4, UR4 ;  /* 0x000000043f047899 */ /* 0x000fe40008011604 */
[----:B------:R-:W-:Y:S02]  /*0f50*/  USHF.R.U32.HI UR5, URZ, 0x4, UR5 ;  /* 0x000000043f057899 */ /* 0x000fe40008011605 */
[----:B------:R-:W-:Y:S02]  /*0f60*/  ULOP3.LUT UR4, UR4, 0x3fff, URZ, 0xc0, !UPT ;  /* 0x00003fff04047892 */ /* 0x000fe4000f8ec03f */
[----:B------:R-:W-:Y:S02]  /*0f70*/  ULOP3.LUT UR5, UR5, 0x3fff, URZ, 0xc0, !UPT ;  /* 0x00003fff05057892 */ /* 0x000fe4000f8ec03f */
[----:B------:R-:W-:-:S02]  /*0f80*/  ULOP3.LUT UR9, UR4, 0x10000, URZ, 0xfc, !UPT ;  /* 0x0001000004097892 */ /* 0x000fc4000f8efc3f */
[----:B------:R-:W-:Y:S02]  /*0f90*/  ULOP3.LUT UR10, UR5, 0x10000, URZ, 0xfc, !UPT ;  /* 0x00010000050a7892 */ /* 0x000fe4000f8efc3f */
[----:B------:R-:W-:Y:S01]  /*0fa0*/  UIADD3 UR8, UR9, 0x100, URZ ;  /* 0x0000010009087890 */ /* 0x000fe2000fffe03f */
[----:B------:R-:W-:Y:S02]  /*0fb0*/  UMOV UR5, 0x80000020 ;  /* 0x8000002000057882 */ /* 0x000fe40000000000 */
[----:B------:R-:W-:Y:S01]  /*0fc0*/  UMOV UR4, UR9 ;  /* 0x0000000900047c82 */ /* 0x000fe20008000000 */
[----:B------:R-:W-:Y:S01]  /*0fd0*/  UMOV UR7, 0x80000020 ;  /* 0x8000002000077882 */ /* 0x000fe20000000000 */
[----:B------:R-:W-:Y:S02]  /*0fe0*/  UMOV UR6, UR10 ;  /* 0x0000000a00067c82 */ /* 0x000fe40008000000 */
[----:B------:R-:W-:Y:S01]  /*0ff0*/  HGMMA.64x64x16.F32 R56, gdesc[UR4], RZ, !UPT ;  /* 0x00e00000043879f0 */ /* 0x000fe2000c7008ff */
[----:B------:R-:W-:Y:S01]  /*1000*/  UMOV UR4, UR8 ;  /* 0x0000000800047c82 */ /* 0x000fe20008000000 */
[----:B------:R-:W-:Y:S01]  /*1010*/  UMOV UR5, 0x80000020 ;  /* 0x8000002000057882 */ /* 0x000fe20000000000 */
[----:B------:R-:W-:Y:S01]  /*1020*/  UIADD3 UR8, UR9, 0x102, URZ ;  /* 0x0000010209087890 */ /* 0x000fe2000fffe03f */
[----:B------:R-:W-:Y:S01]  /*1030*/  HGMMA.64x64x16.F32 R24, gdesc[UR4], RZ, !UPT ;  /* 0x00e00000041879f0 */ /* 0x000fe2000c7008ff */
[----:B------:R-:W-:-:S02]  /*1040*/  UIADD3 UR4, UR9, 0x2, URZ ;  /* 0x0000000209047890 */ /* 0x000fc4000fffe03f */
[----:B------:R-:W-:Y:S01]  /*1050*/  UIADD3 UR6, UR10, 0x2, URZ ;  /* 0x000000020a067890 */ /* 0x000fe2000fffe03f */
[----:B------:R-:W-:Y:S01]  /*1060*/  UMOV UR5, 0x80000020 ;  /* 0x8000002000057882 */ /* 0x000fe20000000000 */
[----:B------:R-:W-:-:S07]  /*1070*/  UMOV UR7, 0x80000020 ;  /* 0x8000002000077882 */ /* 0x000fce0000000000 */
[----:B------:R-:W-:Y:S01]  /*1080*/  HGMMA.64x64x16.F32 R56, gdesc[UR4], R56 ;  /* 0x00e00000043879f0 */ /* 0x000fe20008700838 */
[----:B------:R-:W-:Y:S01]  /*1090*/  UMOV UR4, UR8 ;  /* 0x0000000800047c82 */ /* 0x000fe20008000000 */
[----:B------:R-:W-:Y:S02]  /*10a0*/  UMOV UR5, 0x80000020 ;  /* 0x8000002000057882 */ /* 0x000fe40000000000 */
[----:B------:R-:W-:Y:S01]  /*10b0*/  HGMMA.64x64x16.F32 R24, gdesc[UR4], R24, gsb0 ;  /* 0x00e00000041879f0 */ /* 0x000fe20008000818 */
[----:B------:R-:W-:-:S05]  /*10c0*/  UMOV UR4, 0x1 ;  /* 0x0000000100047882 */ /* 0x000fca0000000000 */
.L_x_15:
[----:B0-----:R-:W-:-:S05]  /*10d0*/  VIMNMX R6, R5, 0x1, PT ;  /* 0x0000000105067848 */ /* 0x001fca0003fe0100 */
[----:B------:R-:W-:-:S05]  /*10e0*/  IMAD.IADD R6, R5, 0x1, -R6 ;  /* 0x0000000105067824 */ /* 0x000fca00078e0a06 */
[----:B------:R-:W-:-:S13]  /*10f0*/  ISETP.GE.AND P1, PT, R6, 0x1, PT ;  /* 0x000000010600780c */ /* 0x000fda0003f26270 */
[----:B------:R-:W-:Y:S05]  /*1100*/  @!P1 BRA `(.L_x_18) ;  /* 0x0000000400149947 */ /* 0x000fea0003800000 */
[----:B------:R-:W0:Y:S01]  /*1110*/  S2UR UR6, SR_CgaCtaId ;  /* 0x00000000000679c3 */ /* 0x000e220000008800 */
[----:B------:R-:W-:Y:S01]  /*1120*/  UMOV UR5, 0x400 ;  /* 0x0000040000057882 */ /* 0x000fe20000000000 */
[----:B------:R-:W-:Y:S01]  /*1130*/  LOP3.LUT R11, R3, 0x1, RZ, 0xfc, !PT ;  /* 0x00000001030b7812 */ /* 0x000fe200078efcff */
[----:B------:R-:W-:Y:S01]  /*1140*/  IMAD.MOV.U32 R10, RZ, RZ, RZ ;  /* 0x000000ffff0a7224 */ /* 0x000fe200078e00ff */
[----:B------:R-:W-:Y:S01]  /*1150*/  UISETP.NE.U32.AND UP0, UPT, UR4, URZ, UPT ;  /* 0x0000003f0400728c */ /* 0x000fe2000bf05070 */
[----:B------:R-:W-:Y:S02]  /*1160*/  IMAD.MOV.U32 R5, RZ, RZ, R6 ;  /* 0x000000ffff057224 */ /* 0x000fe400078e0006 */
[----:B------:R-:W-:Y:S01]  /*1170*/  IMAD.MOV.U32 R7, RZ, RZ, RZ ;  /* 0x000000ffff077224 */ /* 0x000fe200078e00ff */
[----:B0-----:R-:W-:-:S04]  /*1180*/  ULEA UR14, UR6, UR5, 0x18 ;  /* 0x00000005060e7291 */ /* 0x001fc8000f8ec03f */
[----:B------:R-:W-:Y:S02]  /*1190*/  UIADD3 UR6, UR14, 0x24000, URZ ;  /* 0x000240000e067890 */ /* 0x000fe4000fffe03f */
[----:B------:R-:W-:Y:S02]  /*11a0*/  USHF.R.U32.HI UR5, URZ, 0x4, UR14 ;  /* 0x000000043f057899 */ /* 0x000fe4000801160e */
[----:B------:R-:W-:Y:S02]  /*11b0*/  USHF.R.U32.HI UR6, URZ, 0x4, UR6 ;  /* 0x000000043f067899 */ /* 0x000fe40008011606 */
[----:B------:R-:W-:Y:S02]  /*11c0*/  ULOP3.LUT UR5, UR5, 0x3fff, URZ, 0xc0, !UPT ;  /* 0x00003fff05057892 */ /* 0x000fe4000f8ec03f */
[----:B------:R-:W-:Y:S02]  /*11d0*/  ULOP3.LUT UR6, UR6, 0x3fff, URZ, 0xc0, !UPT ;  /* 0x00003fff06067892 */ /* 0x000fe4000f8ec03f */
[----:B------:R-:W-:-:S02]  /*11e0*/  ULOP3.LUT UR15, UR5, 0x10000, URZ, 0xfc, !UPT ;  /* 0x00010000050f7892 */ /* 0x000fc4000f8efc3f */
[----:B------:R-:W-:-:S12]  /*11f0*/  ULOP3.LUT UR16, UR6, 0x10000, URZ, 0xfc, !UPT ;  /* 0x0001000006107892 */ /* 0x000fd8000f8efc3f */
.L_x_23:
[----:B------:R-:W-:-:S13]  /*1200*/  ISETP.NE.AND P2, PT, R11, 0x3, PT ;  /* 0x000000030b00780c */ /* 0x000fda0003f45270 */
[----:B------:R-:W-:Y:S05]  /*1210*/  @!P2 BRA `(.L_x_19) ;  /* 0x000000000004a947 */ /* 0x000fea0003800000 */
[----:B------:R-:W-:Y:S01]  /*1220*/  BPT.TRAP 0x1 ;  /* 0x000000040000795c */ /* 0x000fe20000300000 */
.L_x_19:
[----:B------:R-:W-:Y:S01]  /*1230*/  SHF.L.U32 R8, R10, 0x1f, RZ ;  /* 0x0000001f0a087819 */ /* 0x000fe200000006ff */
[----:B------:R-:W-:-:S12]  /*1240*/  ULEA UR5, UR4, UR14, 0x3 ;  /* 0x0000000e04057291 */ /* 0x000fd8000f8e183f */
.L_x_20:
[----:B0-----:R-:W-:-:S04]  /*1250*/  IMAD.U32 R9, RZ, RZ, UR5 ;  /* 0x00000005ff097e24 */ /* 0x001fc8000f8e00ff */
[----:B------:R0:W1:Y:S03]  /*1260*/  SYNCS.PHASECHK.TRANS64.TRYWAIT P1, [R9+URZ+0x36000], R8 ;  /* 0x03600008090075a7 */ /* 0x000066000802017f */
[----:B-1----:R-:W-:Y:S05]  /*1270*/  @!P1 NANOSLEEP.SYNCS 0x989680 ;  /* 0x009896800000995d */ /* 0x002fea0003900000 */
[----:B------:R-:W1:Y:S02]  /*1280*/  @!P1 SYNCS.PHASECHK.TRANS64 P1, [R9+URZ+0x36000], R8 ;  /* 0x03600008090095a7 */ /* 0x000e64000802007f */
[----:B-1----:R-:W-:Y:S05]  /*1290*/  @!P1 BRA `(.L_x_20) ;  /* 0xfffffffc00ec9947 */ /* 0x002fea000383ffff */
[----:B------:R-:W-:Y:S01]  /*12a0*/  ULEA UR6, UR4, UR15, 0x9 ;  /* 0x0000000f04067291 */ /* 0x000fe2000f8e483f */
[----:B------:R-:W-:Y:S01]  /*12b0*/  WARPGROUP.ARRIVE ;  /* 0x00000000000079c5 */ /* 0x000fe20000000000 */
[----:B------:R-:W-:Y:S02]  /*12c0*/  ULEA UR5, UR4, UR16, 0x8 ;  /* 0x0000001004057291 */ /* 0x000fe4000f8e403f */
[----:B------:R-:W-:Y:S01]  /*12d0*/  UIADD3 UR7, UR6, 0x100, URZ ;  /* 0x0000010006077890 */ /* 0x000fe2000fffe03f */
[----:B------:R-:W-:Y:S02]  /*12e0*/  UMOV UR11, 0x80000020 ;  /* 0x80000020000b7882 */ /* 0x000fe40000000000 */
[----:B------:R-:W-:Y:S01]  /*12f0*/  UMOV UR8, UR6 ;  /* 0x0000000600087c82 */ /* 0x000fe20008000000 */
[----:B------:R-:W-:Y:S01]  /*1300*/  UMOV UR9, 0x80000020 ;  /* 0x8000002000097882 */ /* 0x000fe20000000000 */
[----:B------:R-:W-:Y:S02]  /*1310*/  UMOV UR10, UR5 ;  /* 0x00000005000a7c82 */ /* 0x000fe40008000000 */
[----:B------:R-:W-:Y:S01]  /*1320*/  HGMMA.64x64x16.F32 R56, gdesc[UR8], R56, UP0 ;  /* 0x00e00000083879f0 */ /* 0x000fe2000bf00838 */
[----:B------:R-:W-:Y:S01]  /*1330*/  UMOV UR8, UR7 ;  /* 0x0000000700087c82 */ /* 0x000fe20008000000 */
[----:B------:R-:W-:-:S02]  /*1340*/  UMOV UR9, 0x80000020 ;  /* 0x8000002000097882 */ /* 0x000fc40000000000 */
[----:B------:R-:W-:Y:S01]  /*1350*/  HGMMA.64x64x16.F32 R24, gdesc[UR8], R24, UP0 ;  /* 0x00e00000081879f0 */ /* 0x000fe2000bf00818 */
[----:B------:R-:W-:Y:S02]  /*1360*/  UIADD3 UR10, UR5, 0x2, URZ ;  /* 0x00000002050a7890 */ /* 0x000fe4000fffe03f */
[----:B------:R-:W-:Y:S02]  /*1370*/  UIADD3 UR8, UR6, 0x2, URZ ;  /* 0x0000000206087890 */ /* 0x000fe4000fffe03f */
[----:B------:R-:W-:Y:S01]  /*1380*/  UIADD3 UR6, UR6, 0x102, URZ ;  /* 0x0000010206067890 */ /* 0x000fe2000fffe03f */
[----:B------:R-:W-:Y:S01]  /*1390*/  UMOV UR11, 0x80000020 ;  /* 0x80000020000b7882 */ /* 0x000fe20000000000 */
[----:B------:R-:W-:-:S05]  /*13a0*/  UMOV UR9, 0x80000020 ;  /* 0x8000002000097882 */ /* 0x000fca0000000000 */
[----:B------:R-:W-:Y:S01]  /*13b0*/  HGMMA.64x64x16.F32 R56, gdesc[UR8], R56 ;  /* 0x00e00000083879f0 */ /* 0x000fe20008700838 */
[----:B------:R-:W-:Y:S01]  /*13c0*/  UMOV UR8, UR6 ;  /* 0x0000000600087c82 */ /* 0x000fe20008000000 */
[----:B------:R-:W-:Y:S02]  /*13d0*/  UMOV UR9, 0x80000020 ;  /* 0x8000002000097882 */ /* 0x000fe40000000000 */
[----:B------:R-:W-:Y:S03]  /*13e0*/  HGMMA.64x64x16.F32 R24, gdesc[UR8], R24, gsb0 ;  /* 0x00e00000081879f0 */ /* 0x000fe60008000818 */
[----:B------:R-:W-:Y:S02]  /*13f0*/  WARPGROUP.DEPBAR.LE gsb0, 0x1 ;  /* 0x00008000000079c5 */ /* 0x000fe40000010100 */
[----:B------:R-:W-:Y:S05]  /*1400*/  @!P2 BRA `(.L_x_21) ;  /* 0x000000000004a947 */ /* 0x000fea0003800000 */
[----:B------:R-:W-:Y:S01]  /*1410*/  BPT.TRAP 0x1 ;  /* 0x000000040000795c */ /* 0x000fe20000300000 */
.L_x_21:
[----:B------:R-:W-:-:S13]  /*1420*/  ISETP.NE.AND P1, PT, R4, RZ, PT ;  /* 0x000000ff0400720c */ /* 0x000fda0003f25270 */
[----:B0-----:R-:W-:-:S05]  /*1430*/  @P1 LEA R8, R7, UR14, 0x3 ;  /* 0x0000000e07081c11 */ /* 0x001fca000f8e18ff */
[----:B------:R-:W-:-:S05]  /*1440*/  @P1 VIADD R9, R8, 0x36090 ;  /* 0x0003609008091836 */ /* 0x000fca0000000000 */
[----:B------:R-:W-:-:S04]  /*1450*/  @P1 PRMT R9, R2, 0x654, R9 ;  /* 0x0000065402091816 */ /* 0x000fc80000000009 */
[----:B------:R0:W-:Y:S01]  /*1460*/  @P1 SYNCS.ARRIVE.TRANS64.RED.A1T0 RZ, [R9+URZ], RZ ;  /* 0x000000ff09ff19a7 */ /* 0x0001e2000810043f */
[----:B------:R-:W-:-:S13]  /*1470*/  ISETP.GT.U32.AND P1, PT, R3, 0x1, PT ;  /* 0x000000010300780c */ /* 0x000fda0003f24070 */
[----:B0-----:R-:W-:Y:S05]  /*1480*/  @P1 BRA `(.L_x_22) ;  /* 0x0000000000041947 */ /* 0x001fea0003800000 */
[----:B------:R-:W-:Y:S01]  /*1490*/  BPT.TRAP 0x1 ;  /* 0x000000040000795c */ /* 0x000fe20000300000 */
.L_x_22:
[----:B------:R-:W-:Y:S01]  /*14a0*/  UIADD3 UR4, UR4, 0x1, URZ ;  /* 0x0000000104047890 */ /* 0x000fe2000fffe03f */
[----:B------:R-:W-:Y:S01]  /*14b0*/  ISETP.GT.AND P2, PT, R5, 0x1, PT ;  /* 0x000000010500780c */ /* 0x000fe20003f44270 */
[----:B------:R-:W-:Y:S02]  /*14c0*/  VIADD R7, R7, 0x1 ;  /* 0x0000000107077836 */ /* 0x000fe40000000000 */
[----:B------:R-:W-:Y:S01]  /*14d0*/  UISETP.NE.AND UP0, UPT, UR4, 0x12, UPT ;  /* 0x000000120400788c */ /* 0x000fe2000bf05270 */
[----:B------:R-:W-:Y:S02]  /*14e0*/  VIADD R5, R5, 0xffffffff ;  /* 0xffffffff05057836 */ /* 0x000fe40000000000 */
[C---:B------:R-:W-:Y:S01]  /*14f0*/  ISETP.NE.AND P1, PT, R7.reuse, 0x12, PT ;  /* 0x000000120700780c */ /* 0x040fe20003f25270 */
[----:B------:R-:W-:Y:S02]  /*1500*/  USEL UR5, URZ, 0x1, UP0 ;  /* 0x000000013f057887 */ /* 0x000fe40008000000 */
[----:B------:R-:W-:Y:S01]  /*1510*/  USEL UR4, UR4, URZ, UP0 ;  /* 0x0000003f04047287 */ /* 0x000fe20008000000 */
[----:B------:R-:W-:Y:S01]  /*1520*/  SEL R7, R7, RZ, P1 ;  /* 0x000000ff07077207 */ /* 0x000fe20000800000 */
[----:B------:R-:W-:-:S02]  /*1530*/  UPLOP3.LUT UP0, UPT, UPT, UPT, UPT, 0x80, 0x0 ;  /* 0x000000000000789c */ /* 0x000fc40003f0f070 */
[----:B------:R-:W-:Y:S01]  /*1540*/  LOP3.LUT R10, R10, UR5, RZ, 0x3c, !PT ;  /* 0x000000050a0a7c12 */ /* 0x000fe2000f8e3cff */
[----:B------:R-:W-:Y:S08]  /*1550*/  @P2 BRA `(.L_x_23) ;  /* 0xfffffffc00282947 */ /* 0x000ff0000383ffff */
.L_x_18:
[----:B------:R-:W-:Y:S02]  /*1560*/  WARPGROUP.DEPBAR.LE gsb0, 0x0 ;  /* 0x00008000000079c5 */ /* 0x000fe40000010000 */
[----:B------:R-:W-:Y:S05]  /*1570*/  @!P0 BRA `(.L_x_24) ;  /* 0x0000000000548947 */ /* 0x000fea0003800000 */
[----:B------:R-:W-:-:S04]  /*1580*/  LOP3.LUT R5, R3, 0x1, RZ, 0xfc, !PT ;  /* 0x0000000103057812 */ /* 0x000fc800078efcff */
[----:B------:R-:W-:-:S13]  /*1590*/  ISETP.NE.AND P0, PT, R5, 0x3, PT ;  /* 0x000000030500780c */ /* 0x000fda0003f05270 */
[----:B------:R-:W-:Y:S05]  /*15a0*/  @!P0 BRA `(.L_x_25) ;  /* 0x0000000000048947 */ /* 0x000fea0003800000 */
[----:B------:R-:W-:Y:S01]  /*15b0*/  BPT.TRAP 0x1 ;  /* 0x000000040000795c */ /* 0x000fe20000300000 */
.L_x_25:
[----:B------:R-:W-:Y:S01]  /*15c0*/  ISETP.NE.AND P0, PT, R4, RZ, PT ;  /* 0x000000ff0400720c */ /* 0x000fe20003f05270 */
[----:B------:R-:W-:Y:S01]  /*15d0*/  BSSY B0, `(.L_x_26) ;  /* 0x000000d000007945 */ /* 0x000fe20003800000 */
[----:B------:R-:W-:-:S11]  /*15e0*/  ISETP.GT.U32.AND P1, PT, R3, 0x1, PT ;  /* 0x000000010300780c */ /* 0x000fd60003f24070 */
[----:B------:R-:W-:Y:S05]  /*15f0*/  @!P0 BRA `(.L_x_27) ;  /* 0x0000000000288947 */ /* 0x000fea0003800000 */
[----:B------:R-:W0:Y:S01]  /*1600*/  S2R R8, SR_CgaCtaId ;  /* 0x0000000000087919 */ /* 0x000e220000008800 */
[----:B------:R-:W-:Y:S01]  /*1610*/  IMAD.WIDE.U32 R4, R6, 0x38e38e39, RZ ;  /* 0x38e38e3906047825 */ /* 0x000fe200078e00ff */
[----:B------:R-:W-:-:S04]  /*1620*/  MOV R3, 0x400 ;  /* 0x0000040000037802 */ /* 0x000fc80000000f00 */
[----:B------:R-:W-:-:S05]  /*1630*/  SHF.R.U32.HI R5, RZ, 0x2, R5 ;  /* 0x00000002ff057819 */ /* 0x000fca0000011605 */
[----:B------:R-:W-:Y:S01]  /*1640*/  IMAD R6, R5, -0x12, R6 ;  /* 0xffffffee05067824 */ /* 0x000fe200078e0206 */
[----:B0-----:R-:W-:-:S05]  /*1650*/  LEA R3, R8, R3, 0x18 ;  /* 0x0000000308037211 */ /* 0x001fca00078ec0ff */
[----:B------:R-:W-:-:S04]  /*1660*/  IMAD R6, R6, 0x8, R3 ;  /* 0x0000000806067824 */ /* 0x000fc800078e0203 */
[----:B------:R-:W-:-:S05]  /*1670*/  VIADD R3, R6, 0x36090 ;  /* 0x0003609006037836 */ /* 0x000fca0000000000 */
[----:B------:R-:W-:-:S04]  /*1680*/  PRMT R3, R2, 0x654, R3 ;  /* 0x0000065402037816 */ /* 0x000fc80000000003 */
[----:B------:R0:W-:Y:S03]  /*1690*/  SYNCS.ARRIVE.TRANS64.RED.A1T0 RZ, [R3+URZ], RZ ;  /* 0x000000ff03ff79a7 */ /* 0x0001e6000810043f */
.L_x_27:
[----:B------:R-:W-:Y:S05]  /*16a0*/  BSYNC B0 ;  /* 0x0000000000007941 */ /* 0x000fea0003800000 */
.L_x_26:
[----:B------:R-:W-:Y:S05]  /*16b0*/  @P1 BRA `(.L_x_24) ;  /* 0x0000000000041947 */ /* 0x000fea0003800000 */
[----:B------:R-:W-:Y:S01]  /*16c0*/  BPT.TRAP 0x1 ;  /* 0x000000040000795c */ /* 0x000fe20000300000 */
.L_x_24:
[----:B------:R-:W0:Y:S01]  /*16d0*/  S2R R2, SR_TID.X ;  /* 0x0000000000027919 */ /* 0x000e220000002100 */
[----:B------:R-:W-:Y:S01]  /*16e0*/  ULDC.64 UR4, c[0x0][0x280] ;  /* 0x0000a00000047ab9 */ /* 0x000fe20000000a00 */
[----:B------:R-:W1:Y:S01]  /*16f0*/  S2R R4, SR_CTAID.Y ;  /* 0x0000000000047919 */ /* 0x000e620000002600 */
[----:B------:R-:W2:Y:S01]  /*1700*/  S2R R9, SR_CTAID.X ;  /* 0x0000000000097919 */ /* 0x000ea20000002500 */
[----:B0-----:R-:W-:-:S04]  /*1710*/  SHF.R.S32.HI R3, RZ, 0x1f, R2 ;  /* 0x0000001fff037819 */ /* 0x001fc80000011402 */
[----:B------:R-:W-:Y:S01]  /*1720*/  LEA.HI R3, R3, R2, RZ, 0x7 ;  /* 0x0000000203037211 */ /* 0x000fe200078f38ff */
[----:B-1----:R-:W-:-:S03]  /*1730*/  IMAD.SHL.U32 R4, R4, 0x40, RZ ;  /* 0x0000004004047824 */ /* 0x002fc600078e00ff */
[----:B------:R-:W-:Y:S01]  /*1740*/  LOP3.LUT R3, R3, 0xffffff80, RZ, 0xc0, !PT ;  /* 0xffffff8003037812 */ /* 0x000fe200078ec0ff */
[----:B--2---:R-:W-:Y:S01]  /*1750*/  IMAD.SHL.U32 R8, R9, 0x80, RZ ;  /* 0x0000008009087824 */ /* 0x004fe200078e00ff */
[----:B------:R-:W-:-:S03]  /*1760*/  ISETP.GE.AND P0, PT, R4, UR5, PT ;  /* 0x0000000504007c0c */ /* 0x000fc6000bf06270 */
[----:B------:R-:W-:Y:S01]  /*1770*/  IMAD.IADD R10, R2, 0x1, -R3 ;  /* 0x00000001020a7824 */ /* 0x000fe200078e0a03 */
[----:B------:R-:W-:-:S04]  /*1780*/  ISETP.GE.OR P0, PT, R8, UR4, P0 ;  /* 0x0000000408007c0c */ /* 0x000fc80008706670 */
[----:B------:R-:W-:-:S04]  /*1790*/  SHF.R.S32.HI R7, RZ, 0x1f, R10 ;  /* 0x0000001fff077819 */ /* 0x000fc8000001140a */
[----:B------:R-:W-:-:S04]  /*17a0*/  LEA.HI R2, R7, R10, RZ, 0x2 ;  /* 0x0000000a07027211 */ /* 0x000fc800078f10ff */
[--C-:B------:R-:W-:Y:S02]  /*17b0*/  SHF.R.S32.HI R16, RZ, 0x2, R2.reuse ;  /* 0x00000002ff107819 */ /* 0x100fe40000011402 */
[----:B------:R-:W-:-:S04]  /*17c0*/  SHF.R.S32.HI R3, RZ, 0x1f, R2 ;  /* 0x0000001fff037819 */ /* 0x000fc80000011402 */
[----:B------:R-:W-:-:S04]  /*17d0*/  LEA.HI R3, R3, R16, RZ, 0x3 ;  /* 0x0000001003037211 */ /* 0x000fc800078f18ff */
[----:B------:R-:W-:Y:S01]  /*17e0*/  LOP3.LUT R17, R3, 0xfffffff8, RZ, 0xc0, !PT ;  /* 0xfffffff803117812 */ /* 0x000fe200078ec0ff */
[----:B------:R-:W-:Y:S06]  /*17f0*/  @P0 EXIT ;  /* 0x000000000000094d */ /* 0x000fec0003800000 */
[----:B------:R-:W-:Y:S01]  /*1800*/  LOP3.LUT R5, R2, 0x7ffffffc, RZ, 0xc0, !PT ;  /* 0x7ffffffc02057812 */ /* 0x000fe200078ec0ff */
[----:B------:R-:W-:Y:S01]  /*1810*/  IMAD.IADD R16, R16, 0x1, -R17 ;  /* 0x0000000110107824 */ /* 0x000fe200078e0a11 */
[----:B------:R-:W0:Y:S01]  /*1820*/  LDC.64 R2, c[0x0][0x5d0] ;  /* 0x00017400ff027b82 */ /* 0x000e220000000a00 */
[----:B------:R-:W-:Y:S02]  /*1830*/  LEA.HI R6, R7, R10, RZ, 0x5 ;  /* 0x0000000a07067211 */ /* 0x000fe400078f28ff */
[----:B------:R-:W-:Y:S01]  /*1840*/  IMAD.IADD R5, R10, 0x1, -R5 ;  /* 0x000000010a057824 */ /* 0x000fe200078e0a05 */
[----:B------:R-:W-:Y:S02]  /*1850*/  SHF.R.S32.HI R17, RZ, 0x1f, R16 ;  /* 0x0000001fff117819 */ /* 0x000fe40000011410 */
[----:B------:R-:W-:Y:S01]  /*1860*/  SHF.R.S32.HI R11, RZ, 0x5, R6 ;  /* 0x00000005ff0b7819 */ /* 0x000fe20000011406 */
[----:B------:R-:W-:Y:S01]  /*1870*/  IMAD.SHL.U32 R5, R5, 0x2, RZ ;  /* 0x0000000205057824 */ /* 0x000fe200078e00ff */
[----:B----45:R-:W-:Y:S01]  /*1880*/  FSETP.NEU.AND P1, PT, R14, RZ, PT ;  /* 0x000000ff0e00720b */ /* 0x030fe20003f2d000 */
[----:B------:R-:W-:-:S03]  /*1890*/  IMAD.WIDE R6, R9, 0x80, R16 ;  /* 0x0000008009067825 */ /* 0x000fc600078e0210 */
[----:B------:R-:W-:Y:S01]  /*18a0*/  SHF.R.S32.HI R9, RZ, 0x1f, R5 ;  /* 0x0000001fff097819 */ /* 0x000fe20000011405 */
[C---:B------:R-:W-:Y:S01]  /*18b0*/  IMAD R13, R11.reuse, -0x10, -R8 ;  /* 0xfffffff00b0d7824 */ /* 0x040fe200078e0a08 */
[C---:B------:R-:W-:Y:S01]  /*18c0*/  IADD3 R8, P0, R4.reuse, R5, RZ ;  /* 0x0000000504087210 */ /* 0x040fe20007f1e0ff */
[----:B------:R-:W-:Y:S01]  /*18d0*/  IMAD.WIDE R6, R11, 0x10, R6 ;  /* 0x000000100b067825 */ /* 0x000fe200078e0206 */
[----:B---3--:R-:W-:Y:S02]  /*18e0*/  IADD3 R15, -R5, UR5, -R4 ;  /* 0x00000005050f7c10 */ /* 0x008fe4000fffe904 */
[----:B------:R-:W-:Y:S02]  /*18f0*/  LEA.HI.X.SX32 R9, R4, R9, 0x1, P0 ;  /* 0x0000000904097211 */ /* 0x000fe400000f0eff */
[----:B------:R-:W-:Y:S02]  /*1900*/  IADD3 R16, R13, UR4, -R16 ;  /* 0x000000040d107c10 */ /* 0x000fe4000fffe810 */
[----:B------:R-:W-:Y:S01]  /*1910*/  ISETP.GT.AND P4, PT, R15, RZ, PT ;  /* 0x000000ff0f00720c */ /* 0x000fe20003f84270 */
[-C--:B0-----:R-:W-:Y:S01]  /*1920*/  IMAD R4, R7, R2.reuse, RZ ;  /* 0x0000000207047224 */ /* 0x081fe200078e02ff */
[----:B------:R-:W-:Y:S01]  /*1930*/  SHF.L.U64.HI R19, R2, 0x3, R3 ;  /* 0x0000000302137819 */ /* 0x000fe20000010203 */
[----:B------:R-:W-:Y:S01]  /*1940*/  IMAD.WIDE.U32 R10, R6, R2, R8 ;  /* 0x00000002060a7225 */ /* 0x000fe200078e0008 */
[----:B------:R-:W-:-:S02]  /*1950*/  P2R R5, PR, RZ, 0x10 ;  /* 0x00000010ff057803 */ /* 0x000fc40000000000 */
[----:B------:R-:W-:Y:S01]  /*1960*/  ISETP.GT.AND P0, PT, R16, RZ, P4 ;  /* 0x000000ff1000720c */ /* 0x000fe20002704270 */
[----:B------:R-:W-:Y:S01]  /*1970*/  IMAD R13, R6, R3, R4 ;  /* 0x00000003060d7224 */ /* 0x000fe200078e0204 */
[C---:B------:R-:W-:Y:S01]  /*1980*/  SHF.L.U64.HI R18, R2.reuse, 0x6, R3 ;  /* 0x0000000602127819 */ /* 0x040fe20000010203 */
[C---:B------:R-:W-:Y:S02]  /*1990*/  IMAD.SHL.U32 R20, R2.reuse, 0x8, RZ ;  /* 0x0000000802147824 */ /* 0x040fe400078e00ff */
[----:B------:R-:W-:Y:S02]  /*19a0*/  IMAD.SHL.U32 R17, R2, 0x40, RZ ;  /* 0x0000004002117824 */ /* 0x000fe400078e00ff */
[----:B------:R-:W-:Y:S01]  /*19b0*/  IMAD.IADD R13, R11, 0x1, R13 ;  /* 0x000000010b0d7824 */ /* 0x000fe200078e020d */
[----:B------:R-:W-:Y:S06]  /*19c0*/  @!P1 BRA `(.L_x_28) ;  /* 0x00000030008c9947 */ /* 0x000fec0003800000 */
[----:B------:R-:W-:Y:S01]  /*19d0*/  ULDC.64 UR6, c[0x0][0x5b0] ;  /* 0x00016c0000067ab9 */ /* 0x000fe20000000a00 */
[----:B------:R-:W-:Y:S01]  /*19e0*/  ULDC.64 UR8, c[0x0][0x5a8] ;  /* 0x00016a0000087ab9 */ /* 0x000fe20000000a00 */
[----:B------:R-:W-:Y:S01]  /*19f0*/  IMAD R21, R7, UR6, RZ ;  /* 0x0000000607157c24 */ /* 0x000fe2000f8e02ff */
[----:B------:R-:W-:Y:S01]  /*1a00*/  ULDC.64 UR4, c[0x0][0x5c8] ;  /* 0x0001720000047ab9 */ /* 0x000fe20000000a00 */
[----:B------:R-:W-:-:S04]  /*1a10*/  IMAD.WIDE.U32 R2, R6, UR6, R8 ;  /* 0x0000000606027c25 */ /* 0x000fc8000f8e0008 */
[----:B------:R-:W-:Y:S01]  /*1a20*/  IMAD R21, R6, UR7, R21 ;  /* 0x0000000706157c24 */ /* 0x000fe2000f8e0215 */
[----:B------:R-:W-:-:S03]  /*1a30*/  LEA R4, P1, R2, UR8, 0x1 ;  /* 0x0000000802047c11 */ /* 0x000fc6000f8208ff */
[----:B------:R-:W-:-:S05]  /*1a40*/  IMAD.IADD R3, R3, 0x1, R21 ;  /* 0x0000000103037824 */ /* 0x000fca00078e0215 */
[----:B------:R-:W-:-:S05]  /*1a50*/  LEA.HI.X R5, R2, UR9, R3, 0x1, P1 ;  /* 0x0000000902057c11 */ /* 0x000fca00088f0c03 */
[----:B------:R-:W2:Y:S01]  /*1a60*/  @P0 LDG.E.LTC128B.U16 R22, desc[UR12][R4.64] ;  /* 0x0000000c04160981 */ /* 0x000ea2000c1e1520 */
[----:B------:R-:W-:Y:S01]  /*1a70*/  ISETP.GT.AND P3, PT, R15, 0x1, PT ;  /* 0x000000010f00780c */ /* 0x000fe20003f64270 */
[----:B------:R-:W-:Y:S01]  /*1a80*/  BSSY B0, `(.L_x_29) ;  /* 0x000000c000007945 */ /* 0x000fe20003800000 */
[----:B------:R-:W-:Y:S02]  /*1a90*/  LEA R2, P2, R10, UR4, 0x1 ;  /* 0x000000040a027c11 */ /* 0x000fe4000f8408ff */
[----:B------:R-:W-:Y:S01]  /*1aa0*/  ISETP.GT.AND P1, PT, R16, RZ, P3 ;  /* 0x000000ff1000720c */ /* 0x000fe20001f24270 */
[----:B--2---:R-:W-:-:S05]  /*1ab0*/  HADD2.F32 R3, -RZ, R22.H0_H0 ;  /* 0x20000016ff037230 */ /* 0x004fca0000004100 */
[----:B------:R-:W-:-:S04]  /*1ac0*/  FMUL R3, R3, R14 ;  /* 0x0000000e03037220 */ /* 0x000fc80000400000 */
[----:B------:R-:W-:-:S05]  /*1ad0*/  FFMA R3, R56, R0, R3 ;  /* 0x0000000038037223 */ /* 0x000fca0000000003 */
[----:B------:R-:W-:Y:S02]  /*1ae0*/  F2FP.F16.F32.PACK_AB R11, RZ, R3 ;  /* 0x00000003ff0b723e */ /* 0x000fe400000000ff */
[----:B------:R-:W-:Y:S02]  /*1af0*/  P2R R3, PR, RZ, 0x8 ;  /* 0x00000008ff037803 */ /* 0x000fe40000000000 */
[----:B------:R-:W-:-:S05]  /*1b00*/  LEA.HI.X R3, R10, UR5, R13, 0x1, P2 ;  /* 0x000000050a037c11 */ /* 0x000fca00090f0c0d */
[----:B------:R0:W-:Y:S01]  /*1b10*/  @P0 STG.E.U16 desc[UR12][R2.64], R11 ;  /* 0x0000000b02000986 */ /* 0x0001e2000c10150c */
[----:B------:R-:W-:Y:S05]  /*1b20*/  @!P1 BRA `(.L_x_30) ;  /* 0x0000000000049947 */ /* 0x000fea0003800000 */
[----:B------:R1:W5:Y:S02]  /*1b30*/  LDG.E.LTC128B.U16 R22, desc[UR12][R4.64+0x2] ;  /* 0x0000020c04167981 */ /* 0x000364000c1e1520 */
.L_x_30:
[----:B------:R-:W-:Y:S05]  /*1b40*/  BSYNC B0 ;  /* 0x0000000000007941 */ /* 0x000fea0003800000 */
.L_x_29:
[----:B------:R-:W-:Y:S01]  /*1b50*/  USHF.L.U32 UR4, UR6, 0x3, URZ ;  /* 0x0000000306047899 */ /* 0x000fe2000800063f */
[----:B-----5:R-:W-:Y:S01]  /*1b60*/  HADD2.F32 R13, -RZ, R22.H0_H0 ;  /* 0x20000016ff0d7230 */ /* 0x020fe20000004100 */
[----:B------:R-:W-:Y:S01]  /*1b70*/  USHF.L.U64.HI UR5, UR6, 0x3, UR7 ;  /* 0x0000000306057899 */ /* 0x000fe20008010207 */
[----:B------:R-:W-:-:S03]  /*1b80*/  ISETP.GT.AND P0, PT, R16, 0x8, P4 ;  /* 0x000000081000780c */ /* 0x000fc60002704270 */
[----:B------:R-:W-:Y:S02]  /*1b90*/  IMAD.U32 R10, RZ, RZ, UR4 ;  /* 0x00000004ff0a7e24 */ /* 0x000fe4000f8e00ff */
[----:B------:R-:W-:Y:S01]  /*1ba0*/  FMUL R56, R13, R14 ;  /* 0x0000000e0d387220 */ /* 0x000fe20000400000 */
[----:B0-----:R-:W-:-:S03]  /*1bb0*/  IMAD.U32 R11, RZ, RZ, UR5 ;  /* 0x00000005ff0b7e24 */ /* 0x001fc6000f8e00ff */
[----:B------:R-:W-:Y:S01]  /*1bc0*/  FFMA R56, R57, R0, R56 ;  /* 0x0000000039387223 */ /* 0x000fe20000000038 */
[----:B------:R-:W-:-:S04]  /*1bd0*/  IMAD.WIDE.U32 R12, R6, UR6, R10 ;  /* 0x00000006060c7c25 */ /* 0x000fc8000f8e000a */
[----:B------:R-:W-:Y:S02]  /*1be0*/  F2FP.F16.F32.PACK_AB R57, RZ, R56 ;  /* 0x00000038ff39723e */ /* 0x000fe400000000ff */
[----:B------:R-:W-:-:S03]  /*1bf0*/  IADD3 R23, P2, R8, R12, RZ ;  /* 0x0000000c08177210 */ /* 0x000fc60007f5e0ff */
[----:B------:R0:W-:Y:S01]  /*1c00*/  @P1 STG.E.U16 desc[UR12][R2.64+0x2], R57 ;  /* 0x0000023902001986 */ /* 0x0001e2000c10150c */
[----:B------:R-:W-:Y:S02]  /*1c10*/  IADD3.X R56, R9, R21, R13, P2, !PT ;  /* 0x0000001509387210 */ /* 0x000fe400017fe40d */
[----:B------:R-:W-:-:S04]  /*1c20*/  LEA R12, P2, R23, UR8, 0x1 ;  /* 0x00000008170c7c11 */ /* 0x000fc8000f8408ff */
[----:B------:R-:W-:-:S05]  /*1c30*/  LEA.HI.X R13, R23, UR9, R56, 0x1, P2 ;  /* 0x00000009170d7c11 */ /* 0x000fca00090f0c38 */
[----:B------:R-:W2:Y:S01]  /*1c40*/  @P0 LDG.E.LTC128B.U16 R22, desc[UR12][R12.64] ;  /* 0x0000000c0c160981 */ /* 0x000ea2000c1e1520 */
[C---:B------:R-:W-:Y:S01]  /*1c50*/  IMAD.SHL.U32 R23, R20.reuse, 0x2, RZ ;  /* 0x0000000214177824 */ /* 0x040fe200078e00ff */
[----:B------:R-:W-:Y:S01]  /*1c60*/  SHF.L.U64.HI R19, R20, 0x1, R19 ;  /* 0x0000000114137819 */ /* 0x000fe20000010213 */
[----:B------:R-:W-:Y:S01]  /*1c70*/  BSSY B0, `(.L_x_31) ;  /* 0x000000b000007945 */ /* 0x000fe20003800000 */
[----:B------:R-:W-:Y:S02]  /*1c80*/  ISETP.GT.AND P1, PT, R16, 0x8, P3 ;  /* 0x000000081000780c */ /* 0x000fe40001f24270 */
[----:B------:R-:W-:Y:S01]  /*1c90*/  IADD3 R20, P2, R23, R2, RZ ;  /* 0x0000000217147210 */ /* 0x000fe20007f5e0ff */
[----:B--2---:R-:W-:-:S05]  /*1ca0*/  HADD2.F32 R21, -RZ, R22.H0_H0 ;  /* 0x20000016ff157230 */ /* 0x004fca0000004100 */
[----:B------:R-:W-:-:S04]  /*1cb0*/  FMUL R21, R21, R14 ;  /* 0x0000000e15157220 */ /* 0x000fc80000400000 */
[----:B------:R-:W-:-:S05]  /*1cc0*/  FFMA R21, R58, R0, R21 ;  /* 0x000000003a157223 */ /* 0x000fca0000000015 */
[----:B------:R-:W-:Y:S01]  /*1cd0*/  F2FP.F16.F32.PACK_AB R56, RZ, R21 ;  /* 0x00000015ff38723e */ /* 0x000fe200000000ff */
[----:B------:R-:W-:-:S05]  /*1ce0*/  IMAD.X R21, R19, 0x1, R3, P2 ;  /* 0x0000000113157824 */ /* 0x000fca00010e0603 */
[----:B------:R0:W-:Y:S01]  /*1cf0*/  @P0 STG.E.U16 desc[UR12][R20.64], R56 ;  /* 0x0000003814000986 */ /* 0x0001e2000c10150c */
[----:B------:R-:W-:Y:S05]  /*1d00*/  @!P1 BRA `(.L_x_32) ;  /* 0x0000000000049947 */ /* 0x000fea0003800000 */
[----:B------:R2:W5:Y:S02]  /*1d10*/  LDG.E.LTC128B.U16 R22, desc[UR12][R12.64+0x2] ;  /* 0x0000020c0c167981 */ /* 0x000564000c1e1520 */
.L_x_32:
[----:B------:R-:W-:Y:S05]  /*1d20*/  BSYNC B0 ;  /* 0x0000000000007941 */ /* 0x000fea0003800000 */
.L_x_31:
[----:B0----5:R-:W-:Y:S01]  /*1d30*/  HADD2.F32 R57, -RZ, R22.H0_H0 ;  /* 0x20000016ff397230 */ /* 0x021fe20000004100 */
[----:B------:R-:W-:Y:S01]  /*1d40*/  ISETP.GT.AND P3, PT, R15, 0x8, PT ;  /* 0x000000080f00780c */ /* 0x000fe20003f64270 */
[----:B------:R-:W-:Y:S03]  /*1d50*/  BSSY B0, `(.L_x_33) ;  /* 0x0000009000007945 */ /* 0x000fe60003800000 */
[----:B------:R-:W-:Y:S01]  /*1d60*/  FMUL R56, R57, R14 ;  /* 0x0000000e39387220 */ /* 0x000fe20000400000 */
[----:B------:R-:W-:Y:S02]  /*1d70*/  ISETP.GT.AND P0, PT, R16, RZ, P3 ;  /* 0x000000ff1000720c */ /* 0x000fe40001f04270 */
[----:B------:R-:W-:Y:S01]  /*1d80*/  P2R R57, PR, RZ, 0x8 ;  /* 0x00000008ff397803 */ /* 0x000fe20000000000 */
[----:B------:R-:W-:-:S05]  /*1d90*/  FFMA R56, R59, R0, R56 ;  /* 0x000000003b387223 */ /* 0x000fca0000000038 */
[----:B------:R-:W-:-:S05]  /*1da0*/  F2FP.F16.F32.PACK_AB R56, RZ, R56 ;  /* 0x00000038ff38723e */ /* 0x000fca00000000ff */
[----:B------:R0:W-:Y:S01]  /*1db0*/  @P1 STG.E.U16 desc[UR12][R20.64+0x2], R56 ;  /* 0x0000023814001986 */ /* 0x0001e2000c10150c */
[----:B------:R-:W-:Y:S05]  /*1dc0*/  @!P0 BRA `(.L_x_34) ;  /* 0x0000000000048947 */ /* 0x000fea0003800000 */
[----:B------:R3:W5:Y:S02]  /*1dd0*/  LDG.E.LTC128B.U16 R22, desc[UR12][R4.64+0x10] ;  /* 0x0000100c04167981 */ /* 0x000764000c1e1520 */
.L_x_34:
[----:B------:R-:W-:Y:S05]  /*1de0*/  BSYNC B0 ;  /* 0x0000000000007941 */ /* 0x000fea0003800000 */
.L_x_33:
[----:B-----5:R-:W-:Y:S01]  /*1df0*/  HADD2.F32 R57, -RZ, R22.H0_H0 ;  /* 0x20000016ff397230 */ /* 0x020fe20000004100 */
[----:B------:R-:W-:Y:S01]  /*1e00*/  ISETP.GT.AND P2, PT, R15, 0x9, PT ;  /* 0x000000090f00780c */ /* 0x000fe20003f44270 */
[----:B------:R-:W-:Y:S03]  /*1e10*/  BSSY B0, `(.L_x_35) ;  /* 0x0000009000007945 */ /* 0x000fe60003800000 */
[----:B------:R-:W-:Y:S01]  /*1e20*/  FMUL R57, R57, R14 ;  /* 0x0000000e39397220 */ /* 0x000fe20000400000 */
[----:B------:R-:W-:Y:S02]  /*1e30*/  ISETP.GT.AND P1, PT, R16, RZ, P2 ;  /* 0x000000ff1000720c */ /* 0x000fe40001724270 */
[----:B0-----:R-:W-:Y:S01]  /*1e40*/  P2R R56, PR, RZ, 0x4 ;  /* 0x00000004ff387803 */ /* 0x001fe20000000000 */
[----:B------:R-:W-:-:S05]  /*1e50*/  FFMA R57, R60, R0, R57 ;  /* 0x000000003c397223 */ /* 0x000fca0000000039 */
[----:B------:R-:W-:-:S05]  /*1e60*/  F2FP.F16.F32.PACK_AB R57, RZ, R57 ;  /* 0x00000039ff39723e */ /* 0x000fca00000000ff */
[----:B------:R0:W-:Y:S01]  /*1e70*/  @P0 STG.E.U16 desc[UR12][R2.64+0x10], R57 ;  /* 0x0000103902000986 */ /* 0x0001e2000c10150c */
[----:B------:R-:W-:Y:S05]  /*1e80*/  @!P1 BRA `(.L_x_36) ;  /* 0x0000000000049947 */ /* 0x000fea0003800000 */
[----:B------:R4:W5:Y:S02]  /*1e90*/  LDG.E.LTC128B.U16 R22, desc[UR12][R4.64+0x12] ;  /* 0x0000120c04167981 */ /* 0x000964000c1e1520 */
.L_x_36:
[----:B------:R-:W-:Y:S05]  /*1ea0*/  BSYNC B0 ;  /* 0x0000000000007941 */ /* 0x000fea0003800000 */
.L_x_35:
[----:B0----5:R-:W-:Y:S01]  /*1eb0*/  HADD2.F32 R57, -RZ, R22.H0_H0 ;  /* 0x20000016ff397230 */ /* 0x021fe20000004100 */
[----:B------:R-:W-:Y:S01]  /*1ec0*/  ISETP.GT.AND P0, PT, R16, 0x8, P3 ;  /* 0x000000081000780c */ /* 0x000fe20001f04270 */
[----:B------:R-:W-:Y:S03]  /*1ed0*/  BSSY B0, `(.L_x_37) ;  /* 0x0000007000007945 */ /* 0x000fe60003800000 */
[----:B------:R-:W-:-:S04]  /*1ee0*/  FMUL R56, R57, R14 ;  /* 0x0000000e39387220 */ /* 0x000fc80000400000 */
[----:B------:R-:W-:-:S05]  /*1ef0*/  FFMA R56, R61, R0, R56 ;  /* 0x000000003d387223 */ /* 0x000fca0000000038 */
[----:B------:R-:W-:-:S05]  /*1f00*/  F2FP.F16.F32.PACK_AB R56, RZ, R56 ;  /* 0x00000038ff38723e */ /* 0x000fca00000000ff */
[----:B------:R0:W-:Y:S01]  /*1f10*/  @P1 STG.E.U16 desc[UR12][R2.64+0x12], R56 ;  /* 0x0000123802001986 */ /* 0x0001e2000c10150c */
[----:B------:R-:W-:Y:S05]  /*1f20*/  @!P0 BRA `(.L_x_38) ;  /* 0x0000000000048947 */ /* 0x000fea0003800000 */
[----:B------:R0:W5:Y:S02]  /*1f30*/  LDG.E.LTC128B.U16 R22, desc[UR12][R12.64+0x10] ;  /* 0x0000100c0c167981 */ /* 0x000164000c1e1520 */
.L_x_38:
[----:B------:R-:W-:Y:S05]  /*1f40*/  BSYNC B0 ;  /* 0x0000000000007941 */ /* 0x000fea0003800000 */
.L_x_37:
[----:B-----5:R-:W-:Y:S01]  /*1f50*/  HADD2.F32 R57, -RZ, R22.H0_H0 ;  /* 0x20000016ff397230 */ /* 0x020fe20000004100 */
        /* <DEDUP_REMOVED lines=8> */
.L_x_40:
[----:B------:R-:W-:Y:S05]  /*1fe0*/  BSYNC B0 ;  /* 0x0000000000007941 */ /* 0x000fea0003800000 */
.L_x_39:
[----:B-----5:R-:W-:Y:S01]  /*1ff0*/  HADD2.F32 R59, -RZ, R22.H0_H0 ;  /* 0x20000016ff3b7230 */ /* 0x020fe20000004100 */
[----:B------:R-:W-:Y:S01]  /*2000*/  ISETP.GT.AND P3, PT, R15, 0x10, PT ;  /* 0x000000100f00780c */ /* 0x000fe20003f64270 */
[C---:B0-----:R-:W-:Y:S01]  /*2010*/  IMAD.SHL.U32 R57, R17.reuse, 0x2, RZ ;  /* 0x0000000211397824 */ /* 0x041fe200078e00ff */
[----:B------:R-:W-:Y:S01]  /*2020*/  SHF.L.U64.HI R17, R17, 0x1, R18 ;  /* 0x0000000111117819 */ /* 0x000fe20000010212 */
[----:B------:R-:W-:Y:S01]  /*2030*/  BSSY B0, `(.L_x_41) ;  /* 0x000000b000007945 */ /* 0x000fe20003800000 */
[----:B------:R-:W-:Y:S02]  /*2040*/  FMUL R56, R59, R14 ;  /* 0x0000000e3b387220 */ /* 0x000fe40000400000 */
[----:B------:R-:W-:Y:S02]  /*2050*/  IADD3 R18, P0, P2, R57, R2, R23 ;  /* 0x0000000239127210 */ /* 0x000fe40007a1e017 */
[----:B------:R-:W-:Y:S01]  /*2060*/  FFMA R56, R63, R0, R56 ;  /* 0x000000003f387223 */ /* 0x000fe20000000038 */
[----:B------:R-:W-:-:S02]  /*2070*/  P2R R23, PR, RZ, 0x8 ;  /* 0x00000008ff177803 */ /* 0x000fc40000000000 */
[----:B------:R-:W-:Y:S02]  /*2080*/  IADD3.X R19, R17, R3, R19, P0, P2 ;  /* 0x0000000311137210 */ /* 0x000fe400007e4413 */
[----:B------:R-:W-:Y:S02]  /*2090*/  F2FP.F16.F32.PACK_AB R56, RZ, R56 ;  /* 0x00000038ff38723e */ /* 0x000fe400000000ff */
[----:B------:R-:W-:-:S03]  /*20a0*/  ISETP.GT.AND P0, PT, R16, RZ, P3 ;  /* 0x000000ff1000720c */ /* 0x000fc60001f04270 */
[----:B------:R0:W-:Y:S10]  /*20b0*/  @P1 STG.E.U16 desc[UR12][R20.64+0x12], R56 ;  /* 0x0000123814001986 */ /* 0x0001f4000c10150c */
[----:B------:R-:W-:Y:S05]  /*20c0*/  @!P0 BRA `(.L_x_42) ;  /* 0x0000000000048947 */ /* 0x000fea0003800000 */
[----:B------:R0:W5:Y:S02]  /*20d0*/  LDG.E.LTC128B.U16 R22, desc[UR12][R4.64+0x20] ;  /* 0x0000200c04167981 */ /* 0x000164000c1e1520 */
.L_x_42:
[----:B------:R-:W-:Y:S05]  /*20e0*/  BSYNC B0 ;  /* 0x0000000000007941 */ /* 0x000fea0003800000 */
.L_x_41:
[----:B-----5:R-:W-:Y:S01]  /*20f0*/  HADD2.F32 R23, -RZ, R22.H0_H0 ;  /* 0x20000016ff177230 */ /* 0x020fe20000004100 */
[----:B------:R-:W-:Y:S01]  /*2100*/  ISETP.GT.AND P1, PT, R15, 0x11, PT ;  /* 0x000000110f00780c */ /* 0x000fe20003f24270 */
[----:B------:R-:W-:Y:S03]  /*2110*/  BSSY B0, `(.L_x_43) ;  /* 0x0000009000007945 */ /* 0x000fe60003800000 */
[----:B------:R-:W-:-:S04]  /*2120*/  FMUL R23, R23, R14 ;  /* 0x0000000e17177220 */ /* 0x000fc80000400000 */
[----:B------:R-:W-:-:S05]  /*2130*/  FFMA R23, R64, R0, R23 ;  /* 0x0000000040177223 */ /* 0x000fca0000000017 */
[----:B------:R-:W-:-:S05]  /*2140*/  F2FP.F16.F32.PACK_AB R23, RZ, R23 ;  /* 0x00000017ff17723e */ /* 0x000fca00000000ff */
[----:B------:R1:W-:Y:S01]  /*2150*/  @P0 STG.E.U16 desc[UR12][R2.64+0x20], R23 ;  /* 0x0000201702000986 */ /* 0x0003e2000c10150c */
[----:B------:R-:W-:Y:S02]  /*2160*/  ISETP.GT.AND P0, PT, R16, RZ, P1 ;  /* 0x000000ff1000720c */ /* 0x000fe40000f04270 */
[----:B-1----:R-:W-:-:S11]  /*2170*/  P2R R23, PR, RZ, 0x2 ;  /* 0x00000002ff177803 */ /* 0x002fd60000000000 */
[----:B------:R-:W-:Y:S05]  /*2180*/  @!P0 BRA `(.L_x_44) ;  /* 0x0000000000048947 */ /* 0x000fea0003800000 */
[----:B------:R1:W5:Y:S02]  /*2190*/  LDG.E.LTC128B.U16 R22, desc[UR12][R4.64+0x22] ;  /* 0x0000220c04167981 */ /* 0x000364000c1e1520 */
.L_x_44:
[----:B------:R-:W-:Y:S05]  /*21a0*/  BSYNC B0 ;  /* 0x0000000000007941 */ /* 0x000fea0003800000 */
.L_x_43:
[----:B-----5:R-:W-:Y:S01]  /*21b0*/  HADD2.F32 R23, -RZ, R22.H0_H0 ;  /* 0x20000016ff177230 */ /* 0x020fe20000004100 */
[----:B------:R-:W-:Y:S04]  /*21c0*/  BSSY B0, `(.L_x_45) ;  /* 0x0000008000007945 */ /* 0x000fe80003800000 */
[----:B0-----:R-:W-:-:S04]  /*21d0*/  FMUL R56, R23, R14 ;  /* 0x0000000e17387220 */ /* 0x001fc80000400000 */
[----:B------:R-:W-:-:S05]  /*21e0*/  FFMA R56, R65, R0, R56 ;  /* 0x0000000041387223 */ /* 0x000fca0000000038 */
[----:B------:R-:W-:-:S05]  /*21f0*/  F2FP.F16.F32.PACK_AB R56, RZ, R56 ;  /* 0x00000038ff38723e */ /* 0x000fca00000000ff */
[----:B------:R0:W-:Y:S01]  /*2200*/  @P0 STG.E.U16 desc[UR12][R2.64+0x22], R56 ;  /* 0x0000223802000986 */ /* 0x0001e2000c10150c */
[----:B------:R-:W-:-:S13]  /*2210*/  ISETP.GT.AND P0, PT, R16, 0x8, P3 ;  /* 0x000000081000780c */ /* 0x000fda0001f04270 */
[----:B0-----:R-:W-:Y:S05]  /*2220*/  @!P0 BRA `(.L_x_46) ;  /* 0x0000000000048947 */ /* 0x001fea0003800000 */
[----:B------:R0:W5:Y:S02]  /*2230*/  LDG.E.LTC128B.U16 R22, desc[UR12][R12.64+0x20] ;  /* 0x0000200c0c167981 */ /* 0x000164000c1e1520 */
.L_x_46:
[----:B------:R-:W-:Y:S05]  /*2240*/  BSYNC B0 ;  /* 0x0000000000007941 */ /* 0x000fea0003800000 */
.L_x_45:
[----:B-----5:R-:W-:Y:S01]  /*2250*/  HADD2.F32 R23, -RZ, R22.H0_H0 ;  /* 0x20000016ff177230 */ /* 0x020fe20000004100 */
[----:B------:R-:W-:Y:S01]  /*2260*/  BSSY B0, `(.L_x_47) ;  /* 0x000000c000007945 */ /* 0x000fe20003800000 */
[----:B------:R-:W-:-:S03]  /*2270*/  PRMT R56, R22, 0x7610, R56 ;  /* 0x0000761016387816 */ /* 0x000fc60000000038 */
[----:B------:R-:W-:-:S04]  /*2280*/  FMUL R23, R23, R14 ;  /* 0x0000000e17177220 */ /* 0x000fc80000400000 */
[----:B------:R-:W-:-:S05]  /*2290*/  FFMA R23, R66, R0, R23 ;  /* 0x0000000042177223 */ /* 0x000fca0000000017 */
[----:B------:R-:W-:-:S04]  /*22a0*/  F2FP.F16.F32.PACK_AB R23, RZ, R23 ;  /* 0x00000017ff17723e */ /* 0x000fc800000000ff */
[----:B------:R-:W-:-:S05]  /*22b0*/  PRMT R58, R23, 0x7610, R58 ;  /* 0x00007610173a7816 */ /* 0x000fca000000003a */
[----:B------:R0:W-:Y:S01]  /*22c0*/  @P0 STG.E.U16 desc[UR12][R20.64+0x20], R58 ;  /* 0x0000203a14000986 */ /* 0x0001e2000c10150c */
[----:B------:R-:W-:-:S05]  /*22d0*/  IADD3 R59, P0, R6, 0x40, RZ ;  /* 0x00000040063b7810 */ /* 0x000fca0007f1e0ff */
[----:B------:R-:W-:Y:S01]  /*22e0*/  IMAD.X R23, RZ, RZ, R7, P0 ;  /* 0x000000ffff177224 */ /* 0x000fe200000e0607 */
[----:B------:R-:W-:-:S13]  /*22f0*/  ISETP.GT.AND P0, PT, R16, 0x8, P1 ;  /* 0x000000081000780c */ /* 0x000fda0000f04270 */
[----:B0-----:R-:W-:Y:S05]  /*2300*/  @!P0 BRA `(.L_x_48) ;  /* 0x0000000000048947 */ /* 0x001fea0003800000 */
[----:B------:R0:W5:Y:S02]  /*2310*/  LDG.E.LTC128B.U16 R56, desc[UR12][R12.64+0x22] ;  /* 0x0000220c0c387981 */ /* 0x000164000c1e1520 */
.L_x_48:
[----:B------:R-:W-:Y:S05]  /*2320*/  BSYNC B0 ;  /* 0x0000000000007941 */ /* 0x000fea0003800000 */
.L_x_47:
[----:B-----5:R-:W-:Y:S01]  /*2330*/  HADD2.F32 R7, -RZ, R56.H0_H0 ;  /* 0x20000038ff077230 */ /* 0x020fe20000004100 */
[----:B------:R-:W-:Y:S01]  /*2340*/  ISETP.GT.AND P2, PT, R15, 0x18, PT ;  /* 0x000000180f00780c */ /* 0x000fe20003f44270 */
[----:B------:R-:W-:Y:S01]  /*2350*/  IMAD.WIDE.U32 R10, R59, UR6, R10 ;  /* 0x000000063b0a7c25 */ /* 0x000fe2000f8e000a */
[----:B------:R-:W-:Y:S03]  /*2360*/  BSSY B0, `(.L_x_49) ;  /* 0x0000014000007945 */ /* 0x000fe60003800000 */
[----:B------:R-:W-:-:S04]  /*2370*/  FMUL R6, R7, R14 ;  /* 0x0000000e07067220 */ /* 0x000fc80000400000 */
[----:B------:R-:W-:-:S05]  /*2380*/  FFMA R6, R67, R0, R6 ;  /* 0x0000000043067223 */ /* 0x000fca0000000006 */
[----:B------:R-:W-:Y:S01]  /*2390*/  F2FP.F16.F32.PACK_AB R7, RZ, R6 ;  /* 0x00000006ff07723e */ /* 0x000fe200000000ff */
[----:B------:R-:W-:Y:S02]  /*23a0*/  IMAD R6, R23, UR6, RZ ;  /* 0x0000000617067c24 */ /* 0x000fe4000f8e02ff */
[----:B------:R-:W-:Y:S01]  /*23b0*/  IMAD.WIDE.U32 R22, R59, UR6, R8 ;  /* 0x000000063b167c25 */ /* 0x000fe2000f8e0008 */
[----:B------:R-:W-:-:S03]  /*23c0*/  PRMT R58, R7, 0x7610, R58 ;  /* 0x00007610073a7816 */ /* 0x000fc6000000003a */
[----:B------:R-:W-:Y:S02]  /*23d0*/  IMAD R61, R59, UR7, R6 ;  /* 0x000000073b3d7c24 */ /* 0x000fe4000f8e0206 */
[----:B------:R0:W-:Y:S01]  /*23e0*/  @P0 STG.E.U16 desc[UR12][R20.64+0x22], R58 ;  /* 0x0000223a14000986 */ /* 0x0001e2000c10150c */
[----:B------:R-:W-:Y:S01]  /*23f0*/  LEA R6, P0, R22, UR8, 0x1 ;  /* 0x0000000816067c11 */ /* 0x000fe2000f8008ff */
[----:B------:R-:W-:-:S05]  /*2400*/  IMAD.IADD R7, R23, 0x1, R61 ;  /* 0x0000000117077824 */ /* 0x000fca00078e023d */
[----:B------:R-:W-:Y:S02]  /*2410*/  LEA.HI.X R7, R22, UR9, R7, 0x1, P0 ;  /* 0x0000000916077c11 */ /* 0x000fe400080f0c07 */
[----:B------:R-:W-:-:S04]  /*2420*/  IADD3 R10, P0, R8, R10, RZ ;  /* 0x0000000a080a7210 */ /* 0x000fc80007f1e0ff */
[----:B------:R-:W-:Y:S02]  /*2430*/  IADD3.X R9, R9, R61, R11, P0, !PT ;  /* 0x0000003d09097210 */ /* 0x000fe400007fe40b */
[----:B------:R-:W-:-:S04]  /*2440*/  LEA R8, P0, R10, UR8, 0x1 ;  /* 0x000000080a087c11 */ /* 0x000fc8000f8008ff */
[----:B------:R-:W-:Y:S02]  /*2450*/  LEA.HI.X R9, R10, UR9, R9, 0x1, P0 ;  /* 0x000000090a097c11 */ /* 0x000fe400080f0c09 */
[----:B------:R-:W-:Y:S02]  /*2460*/  ISETP.GT.AND P0, PT, R16, RZ, P2 ;  /* 0x000000ff1000720c */ /* 0x000fe40001704270 */
[----:B------:R-:W-:-:S11]  /*2470*/  P2R R10, PR, RZ, 0x4 ;  /* 0x00000004ff0a7803 */ /* 0x000fd60000000000 */
[----:B0-----:R-:W-:Y:S05]  /*2480*/  @!P0 BRA `(.L_x_50) ;  /* 0x0000000000048947 */ /* 0x001fea0003800000 */
[----:B------:R0:W5:Y:S02]  /*2490*/  LDG.E.LTC128B.U16 R56, desc[UR12][R4.64+0x30] ;  /* 0x0000300c04387981 */ /* 0x000164000c1e1520 */
.L_x_50:
[----:B------:R-:W-:Y:S05]  /*24a0*/  BSYNC B0 ;  /* 0x0000000000007941 */ /* 0x000fea0003800000 */
.L_x_49:
[----:B-----5:R-:W-:Y:S01]  /*24b0*/  HADD2.F32 R11, -RZ, R56.H0_H0 ;  /* 0x20000038ff0b7230 */ /* 0x020fe20000004100 */
[----:B------:R-:W-:Y:S01]  /*24c0*/  ISETP.GT.AND P1, PT, R15, 0x19, PT ;  /* 0x000000190f00780c */ /* 0x000fe20003f24270 */
[----:B------:R-:W-:Y:S03]  /*24d0*/  BSSY B0, `(.L_x_51) ;  /* 0x0000009000007945 */ /* 0x000fe60003800000 */
[----:B------:R-:W-:Y:S01]  /*24e0*/  FMUL R11, R11, R14 ;  /* 0x0000000e0b0b7220 */ /* 0x000fe20000400000 */
[----:B------:R-:W-:-:S03]  /*24f0*/  P2R R10, PR, RZ, 0x2 ;  /* 0x00000002ff0a7803 */ /* 0x000fc60000000000 */
[----:B------:R-:W-:-:S05]  /*2500*/  FFMA R11, R68, R0, R11 ;  /* 0x00000000440b7223 */ /* 0x000fca000000000b */
[----:B------:R-:W-:-:S05]  /*2510*/  F2FP.F16.F32.PACK_AB R11, RZ, R11 ;  /* 0x0000000bff0b723e */ /* 0x000fca00000000ff */
[----:B------:R0:W-:Y:S01]  /*2520*/  @P0 STG.E.U16 desc[UR12][R2.64+0x30], R11 ;  /* 0x0000300b02000986 */ /* 0x0001e2000c10150c */
[----:B------:R-:W-:-:S13]  /*2530*/  ISETP.GT.AND P0, PT, R16, RZ, P1 ;  /* 0x000000ff1000720c */ /* 0x000fda0000f04270 */
[----:B0-----:R-:W-:Y:S05]  /*2540*/  @!P0 BRA `(.L_x_52) ;  /* 0x0000000000048947 */ /* 0x001fea0003800000 */
[----:B------:R0:W5:Y:S02]  /*2550*/  LDG.E.LTC128B.U16 R56, desc[UR12][R4.64+0x32] ;  /* 0x0000320c04387981 */ /* 0x000164000c1e1520 */
.L_x_52:
[----:B------:R-:W-:Y:S05]  /*2560*/  BSYNC B0 ;  /* 0x0000000000007941 */ /* 0x000fea0003800000 */
.L_x_51:
[----:B-----5:R-:W-:Y:S01]  /*2570*/  HADD2.F32 R11, -RZ, R56.H0_H0 ;  /* 0x20000038ff0b7230 */ /* 0x020fe20000004100 */
[----:B------:R-:W-:Y:S04]  /*2580*/  BSSY B0, `(.L_x_53) ;  /* 0x0000008000007945 */ /* 0x000fe80003800000 */
[----:B------:R-:W-:-:S04]  /*2590*/  FMUL R10, R11, R14 ;  /* 0x0000000e0b0a7220 */ /* 0x000fc80000400000 */
[----:B------:R-:W-:-:S05]  /*25a0*/  FFMA R10, R69, R0, R10 ;  /* 0x00000000450a7223 */ /* 0x000fca000000000a */
[----:B------:R-:W-:-:S05]  /*25b0*/  F2FP.F16.F32.PACK_AB R10, RZ, R10 ;  /* 0x0000000aff0a723e */ /* 0x000fca00000000ff */
[----:B------:R0:W-:Y:S01]  /*25c0*/  @P0 STG.E.U16 desc[UR12][R2.64+0x32], R10 ;  /* 0x0000320a02000986 */ /* 0x0001e2000c10150c */
[----:B------:R-:W-:-:S13]  /*25d0*/  ISETP.GT.AND P0, PT, R16, 0x8, P2 ;  /* 0x000000081000780c */ /* 0x000fda0001704270 */
[----:B0-----:R-:W-:Y:S05]  /*25e0*/  @!P0 BRA `(.L_x_54) ;  /* 0x0000000000048947 */ /* 0x001fea0003800000 */
[----:B------:R0:W5:Y:S02]  /*25f0*/  LDG.E.LTC128B.U16 R56, desc[UR12][R12.64+0x30] ;  /* 0x0000300c0c387981 */ /* 0x000164000c1e1520 */
.L_x_54:
[----:B------:R-:W-:Y:S05]  /*2600*/  BSYNC B0 ;  /* 0x0000000000007941 */ /* 0x000fea0003800000 */
.L_x_53:
        /* <DEDUP_REMOVED lines=9> */
.L_x_56:
[----:B------:R-:W-:Y:S05]  /*26a0*/  BSYNC B0 ;  /* 0x0000000000007941 */ /* 0x000fea0003800000 */
.L_x_55:
        /* <DEDUP_REMOVED lines=11> */
.L_x_58:
[----:B------:R-:W-:Y:S05]  /*2760*/  BSYNC B0 ;  /* 0x0000000000007941 */ /* 0x000fea0003800000 */
.L_x_57:
        /* <DEDUP_REMOVED lines=11> */
.L_x_60:
[----:B------:R-:W-:Y:S05]  /*2820*/  BSYNC B0 ;  /* 0x0000000000007941 */ /* 0x000fea0003800000 */
.L_x_59:
        /* <DEDUP_REMOVED lines=9> */
.L_x_62:
[----:B------:R-:W-:Y:S05]  /*28c0*/  BSYNC B0 ;  /* 0x0000000000007941 */ /* 0x000fea0003800000 */
.L_x_61:
        /* <DEDUP_REMOVED lines=9> */
.L_x_64:
[----:B------:R-:W-:Y:S05]  /*2960*/  BSYNC B0 ;  /* 0x0000000000007941 */ /* 0x000fea0003800000 */
.L_x_63:
        /* <DEDUP_REMOVED lines=11> */
.L_x_66:
[----:B------:R-:W-:Y:S05]  /*2a20*/  BSYNC B0 ;  /* 0x0000000000007941 */ /* 0x000fea0003800000 */
.L_x_65:
[----:B-----5:R-:W-:Y:S01]  /*2a30*/  HADD2.F32 R11, -RZ, R56.H0_H0 ;  /* 0x20000038ff0b7230 */ /* 0x020fe20000004100 */
[----:B------:R-:W-:Y:S01]  /*2a40*/  ISETP.GT.AND P4, PT, R15, 0x29, PT ;  /* 0x000000290f00780c */ /* 0x000fe20003f84270 */
[----:B------:R-:W-:Y:S03]  /*2a50*/  BSSY B0, `(.L_x_67) ;  /* 0x0000008000007945 */ /* 0x000fe60003800000 */
[----:B------:R-:W-:-:S04]  /*2a60*/  FMUL R11, R11, R14 ;  /* 0x0000000e0b0b7220 */ /* 0x000fc80000400000 */
[----:B------:R-:W-:-:S05]  /*2a70*/  FFMA R11, R76, R0, R11 ;  /* 0x000000004c0b7223 */ /* 0x000fca000000000b */
[----:B------:R-:W-:-:S05]  /*2a80*/  F2FP.F16.F32.PACK_AB R11, RZ, R11 ;  /* 0x0000000bff0b723e */ /* 0x000fca00000000ff */
[----:B------:R0:W-:Y:S01]  /*2a90*/  @P0 STG.E.U16 desc[UR12][R2.64+0x50], R11 ;  /* 0x0000500b02000986 */ /* 0x0001e2000c10150c */
[----:B------:R-:W-:-:S13]  /*2aa0*/  ISETP.GT.AND P0, PT, R16, RZ, P4 ;  /* 0x000000ff1000720c */ /* 0x000fda0002704270 */
[----:B0-----:R-:W-:Y:S05]  /*2ab0*/  @!P0 BRA `(.L_x_68) ;  /* 0x0000000000048947 */ /* 0x001fea0003800000 */
[----:B------:R0:W5:Y:S02]  /*2ac0*/  LDG.E.LTC128B.U16 R56, desc[UR12][R4.64+0x52] ;  /* 0x0000520c04387981 */ /* 0x000164000c1e1520 */
.L_x_68:
[----:B------:R-:W-:Y:S05]  /*2ad0*/  BSYNC B0 ;  /* 0x0000000000007941 */ /* 0x000fea0003800000 */
.L_x_67:
        /* <DEDUP_REMOVED lines=9> */
.L_x_70:
[----:B------:R-:W-:Y:S05]  /*2b70*/  BSYNC B0 ;  /* 0x0000000000007941 */ /* 0x000fea0003800000 */
.L_x_69:
        /* <DEDUP_REMOVED lines=9> */
.L_x_72:
[----:B------:R-:W-:Y:S05]  /*2c10*/  BSYNC B0 ;  /* 0x0000000000007941 */ /* 0x000fea0003800000 */
.L_x_71:
        /* <DEDUP_REMOVED lines=10> */
.L_x_74:
[----:B------:R-:W-:Y:S05]  /*2cc0*/  BSYNC B0 ;  /* 0x0000000000007941 */ /* 0x000fea0003800000 */
.L_x_73:
        /* <DEDUP_REMOVED lines=10> */
.L_x_76:
[----:B------:R-:W-:Y:S05]  /*2d70*/  BSYNC B0 ;  /* 0x0000000000007941 */ /* 0x000fea0003800000 */
.L_x_75:
        /* <DEDUP_REMOVED lines=9> */
.L_x_78:
[----:B------:R-:W-:Y:S05]  /*2e10*/  BSYNC B0 ;  /* 0x0000000000007941 */ /* 0x000fea0003800000 */
.L_x_77:
        /* <DEDUP_REMOVED lines=9> */
.L_x_80:
[----:B------:R-:W-:Y:S05]  /*2eb0*/  BSYNC B0 ;  /* 0x0000000000007941 */ /* 0x000fea0003800000 */
.L_x_79:
        /* <DEDUP_REMOVED lines=10> */
.L_x_82:
[----:B------:R-:W-:Y:S05]  /*2f60*/  BSYNC B0 ;  /* 0x0000000000007941 */ /* 0x000fea0003800000 */
.L_x_81:
[----:B-----5:R-:W-:Y:S01]  /*2f70*/  HADD2.F32 R11, -RZ, R56.H0_H0 ;  /* 0x20000038ff0b7230 */ /* 0x020fe20000004100 */
[----:B------:R-:W-:Y:S04]  /*2f80*/  BSSY B0, `(.L_x_83) ;  /* 0x000000d000007945 */ /* 0x000fe80003800000 */
[----:B------:R-:W-:-:S04]  /*2f90*/  FMUL R11, R11, R14 ;  /* 0x0000000e0b0b7220 */ /* 0x000fc80000400000 */
[----:B------:R-:W-:-:S05]  /*2fa0*/  FFMA R11, R84, R0, R11 ;  /* 0x00000000540b7223 */ /* 0x000fca000000000b */
[----:B------:R-:W-:-:S05]  /*2fb0*/  F2FP.F16.F32.PACK_AB R11, RZ, R11 ;  /* 0x0000000bff0b723e */ /* 0x000fca00000000ff */
[----:B------:R1:W-:Y:S01]  /*2fc0*/  @P0 STG.E.U16 desc[UR12][R2.64+0x70], R11 ;  /* 0x0000700b02000986 */ /* 0x0003e2000c10150c */
[----:B------:R-:W-:-:S05]  /*2fd0*/  IADD3 R22, P0, R57, R20, RZ ;  /* 0x0000001439167210 */ /* 0x000fca0007f1e0ff */
[----:B------:R-:W-:Y:S01]  /*2fe0*/  IMAD.X R23, R17, 0x1, R21, P0 ;  /* 0x0000000111177824 */ /* 0x000fe200000e0615 */
[----:B------:R-:W-:-:S05]  /*2ff0*/  IADD3 R10, P0, R57, R2, RZ ;  /* 0x00000002390a7210 */ /* 0x000fca0007f1e0ff */
[----:B-1----:R-:W-:Y:S01]  /*3000*/  IMAD.X R11, R17, 0x1, R3, P0 ;  /* 0x00000001110b7824 */ /* 0x002fe200000e0603 */
[----:B------:R-:W-:-:S04]  /*3010*/  ISETP.GT.AND P0, PT, R15, 0x39, PT ;  /* 0x000000390f00780c */ /* 0x000fc80003f04270 */
[----:B------:R-:W-:-:S13]  /*3020*/  ISETP.GT.AND P5, PT, R16, RZ, P0 ;  /* 0x000000ff1000720c */ /* 0x000fda00007a4270 */
[----:B------:R-:W-:Y:S05]  /*3030*/  @!P5 BRA `(.L_x_84) ;  /* 0x000000000004d947 */ /* 0x000fea0003800000 */
[----:B------:R1:W5:Y:S02]  /*3040*/  LDG.E.LTC128B.U16 R56, desc[UR12][R4.64+0x72] ;  /* 0x0000720c04387981 */ /* 0x000364000c1e1520 */
.L_x_84:
[----:B------:R-:W-:Y:S05]  /*3050*/  BSYNC B0 ;  /* 0x0000000000007941 */ /* 0x000fea0003800000 */
.L_x_83:
[----:B01-345:R-:W-:Y:S01]  /*3060*/  HADD2.F32 R5, -RZ, R56.H0_H0 ;  /* 0x20000038ff057230 */ /* 0x03bfe20000004100 */
        /* <DEDUP_REMOVED lines=8> */
.L_x_86:
[----:B------:R-:W-:Y:S05]  /*30f0*/  BSYNC B0 ;  /* 0x0000000000007941 */ /* 0x000fea0003800000 */
.L_x_85:
[----:B-----5:R-:W-:Y:S01]  /*3100*/  HADD2.F32 R3, -RZ, R56.H0_H0 ;  /* 0x20000038ff037230 */ /* 0x020fe20000004100 */
[----:B------:R-:W-:Y:S04]  /*3110*/  BSSY B0, `(.L_x_87) ;  /* 0x0000008000007945 */ /* 0x000fe80003800000 */
[----:B------:R-:W-:-:S04]  /*3120*/  FMUL R3, R3, R14 ;  /* 0x0000000e03037220 */ /* 0x000fc80000400000 */
[----:B------:R-:W-:-:S05]  /*3130*/  FFMA R3, R86, R0, R3 ;  /* 0x0000000056037223 */ /* 0x000fca0000000003 */
[----:B------:R-:W-:-:S05]  /*3140*/  F2FP.F16.F32.PACK_AB R3, RZ, R3 ;  /* 0x00000003ff03723e */ /* 0x000fca00000000ff */
[----:B------:R1:W-:Y:S01]  /*3150*/  @P5 STG.E.U16 desc[UR12][R20.64+0x70], R3 ;  /* 0x0000700314005986 */ /* 0x0003e2000c10150c */
[----:B------:R-:W-:-:S13]  /*3160*/  ISETP.GT.AND P5, PT, R16, 0x8, P0 ;  /* 0x000000081000780c */ /* 0x000fda00007a4270 */
[----:B-1----:R-:W-:Y:S05]  /*3170*/  @!P5 BRA `(.L_x_88) ;  /* 0x000000000004d947 */ /* 0x002fea0003800000 */
[----:B------:R1:W5:Y:S02]  /*3180*/  LDG.E.LTC128B.U16 R56, desc[UR12][R12.64+0x72] ;  /* 0x0000720c0c387981 */ /* 0x000364000c1e1520 */
.L_x_88:
[----:B------:R-:W-:Y:S05]  /*3190*/  BSYNC B0 ;  /* 0x0000000000007941 */ /* 0x000fea0003800000 */
.L_x_87:
[----:B-----5:R-:W-:-:S05]  /*31a0*/  HADD2.F32 R3, -RZ, R56.H0_H0 ;  /* 0x20000038ff037230 */ /* 0x020fca0000004100 */
[----:B------:R-:W-:-:S04]  /*31b0*/  FMUL R2, R3, R14 ;  /* 0x0000000e03027220 */ /* 0x000fc80000400000 */
[----:B------:R-:W-:-:S05]  /*31c0*/  FFMA R2, R87, R0, R2 ;  /* 0x0000000057027223 */ /* 0x000fca0000000002 */
[----:B------:R-:W-:-:S05]  /*31d0*/  F2FP.F16.F32.PACK_AB R2, RZ, R2 ;  /* 0x00000002ff02723e */ /* 0x000fca00000000ff */
[----:B------:R3:W-:Y:S01]  /*31e0*/  @P5 STG.E.U16 desc[UR12][R20.64+0x72], R2 ;  /* 0x0000720214005986 */ /* 0x0007e2000c10150c */
[----:B------:R-:W-:-:S04]  /*31f0*/  ISETP.GT.AND P5, PT, R15, RZ, PT ;  /* 0x000000ff0f00720c */ /* 0x000fc80003fa4270 */
[----:B------:R-:W-:-:S13]  /*3200*/  ISETP.GT.AND P5, PT, R16, 0x40, P5 ;  /* 0x000000401000780c */ /* 0x000fda0002fa4270 */
[----:B------:R-:W4:Y:S01]  /*3210*/  @P5 LDG.E.LTC128B.U16 R56, desc[UR12][R6.64] ;  /* 0x0000000c06385981 */ /* 0x000f22000c1e1520 */
[----:B------:R-:W-:Y:S01]  /*3220*/  BSSY B0, `(.L_x_89) ;  /* 0x000000a000007945 */ /* 0x000fe20003800000 */
[----:B----4-:R-:W-:-:S05]  /*3230*/  HADD2.F32 R3, -RZ, R56.H0_H0 ;  /* 0x20000038ff037230 */ /* 0x010fca0000004100 */
[----:B------:R-:W-:-:S04]  /*3240*/  FMUL R3, R3, R14 ;  /* 0x0000000e03037220 */ /* 0x000fc80000400000 */
[----:B------:R-:W-:-:S05]  /*3250*/  FFMA R3, R24, R0, R3 ;  /* 0x0000000018037223 */ /* 0x000fca0000000003 */
[----:B------:R-:W-:-:S05]  /*3260*/  F2FP.F16.F32.PACK_AB R3, RZ, R3 ;  /* 0x00000003ff03723e */ /* 0x000fca00000000ff */
[----:B------:R3:W-:Y:S01]  /*3270*/  @P5 STG.E.U16 desc[UR12][R10.64], R3 ;  /* 0x000000030a005986 */ /* 0x0007e2000c10150c */
[----:B------:R-:W-:-:S04]  /*3280*/  ISETP.GT.AND P5, PT, R15, 0x1, PT ;  /* 0x000000010f00780c */ /* 0x000fc80003fa4270 */
[----:B------:R-:W-:-:S13]  /*3290*/  ISETP.GT.AND P5, PT, R16, 0x40, P5 ;  /* 0x000000401000780c */ /* 0x000fda0002fa4270 */
[----:B---3--:R-:W-:Y:S05]  /*32a0*/  @!P5 BRA `(.L_x_90) ;  /* 0x000000000004d947 */ /* 0x008fea0003800000 */
[----:B------:R3:W5:Y:S02]  /*32b0*/  LDG.E.LTC128B.U16 R56, desc[UR12][R6.64+0x2] ;  /* 0x0000020c06387981 */ /* 0x000764000c1e1520 */
.L_x_90:
[----:B------:R-:W-:Y:S05]  /*32c0*/  BSYNC B0 ;  /* 0x0000000000007941 */ /* 0x000fea0003800000 */
.L_x_89:
[----:B-----5:R-:W-:Y:S01]  /*32d0*/  HADD2.F32 R3, -RZ, R56.H0_H0 ;  /* 0x20000038ff037230 */ /* 0x020fe20000004100 */
[----:B------:R-:W-:Y:S04]  /*32e0*/  BSSY B0, `(.L_x_91) ;  /* 0x000000c000007945 */ /* 0x000fe80003800000 */
[----:B------:R-:W-:Y:S01]  /*32f0*/  FMUL R2, R3, R14 ;  /* 0x0000000e03027220 */ /* 0x000fe20000400000 */
[----:B------:R-:W-:-:S03]  /*3300*/  @P5 IMAD.MOV.U32 R3, RZ, RZ, R11 ;  /* 0x000000ffff035224 */ /* 0x000fc600078e000b */
[----:B------:R-:W-:-:S05]  /*3310*/  FFMA R2, R25, R0, R2 ;  /* 0x0000000019027223 */ /* 0x000fca0000000002 */
[----:B------:R-:W-:-:S04]  /*3320*/  F2FP.F16.F32.PACK_AB R2, RZ, R2 ;  /* 0x00000002ff02723e */ /* 0x000fc800000000ff */
[----:B------:R-:W-:Y:S01]  /*3330*/  PRMT R4, R2, 0x7610, R4 ;  /* 0x0000761002047816 */ /* 0x000fe20000000004 */
[----:B------:R-:W-:-:S05]  /*3340*/  @P5 IMAD.MOV.U32 R2, RZ, RZ, R10 ;  /* 0x000000ffff025224 */ /* 0x000fca00078e000a */
[----:B------:R4:W-:Y:S01]  /*3350*/  @P5 STG.E.U16 desc[UR12][R2.64+0x2], R4 ;  /* 0x0000020402005986 */ /* 0x0009e2000c10150c */
[----:B------:R-:W-:-:S04]  /*3360*/  ISETP.GT.AND P5, PT, R15, RZ, PT ;  /* 0x000000ff0f00720c */ /* 0x000fc80003fa4270 */
[----:B------:R-:W-:-:S13]  /*3370*/  ISETP.GT.AND P5, PT, R16, 0x48, P5 ;  /* 0x000000481000780c */ /* 0x000fda0002fa4270 */
[----:B----4-:R-:W-:Y:S05]  /*3380*/  @!P5 BRA `(.L_x_92) ;  /* 0x000000000004d947 */ /* 0x010fea0003800000 */
[----:B------:R4:W5:Y:S02]  /*3390*/  LDG.E.LTC128B.U16 R56, desc[UR12][R8.64] ;  /* 0x0000000c08387981 */ /* 0x000964000c1e1520 */
.L_x_92:
[----:B------:R-:W-:Y:S05]  /*33a0*/  BSYNC B0 ;  /* 0x0000000000007941 */ /* 0x000fea0003800000 */
.L_x_91:
[----:B-----5:R-:W-:Y:S01]  /*33b0*/  HADD2.F32 R3, -RZ, R56.H0_H0 ;  /* 0x20000038ff037230 */ /* 0x020fe20000004100 */
[----:B------:R-:W-:Y:S04]  /*33c0*/  BSSY B0, `(.L_x_93) ;  /* 0x0000009000007945 */ /* 0x000fe80003800000 */
[----:B------:R-:W-:-:S04]  /*33d0*/  FMUL R3, R3, R14 ;  /* 0x0000000e03037220 */ /* 0x000fc80000400000 */
[----:B------:R-:W-:-:S05]  /*33e0*/  FFMA R3, R26, R0, R3 ;  /* 0x000000001a037223 */ /* 0x000fca0000000003 */
[----:B------:R-:W-:-:S05]  /*33f0*/  F2FP.F16.F32.PACK_AB R3, RZ, R3 ;  /* 0x00000003ff03723e */ /* 0x000fca00000000ff */
[----:B------:R0:W-:Y:S01]  /*3400*/  @P5 STG.E.U16 desc[UR12][R22.64], R3 ;  /* 0x0000000316005986 */ /* 0x0001e2000c10150c */
[----:B------:R-:W-:-:S04]  /*3410*/  ISETP.GT.AND P5, PT, R15, 0x1, PT ;  /* 0x000000010f00780c */ /* 0x000fc80003fa4270 */
[----:B------:R-:W-:-:S13]  /*3420*/  ISETP.GT.AND P5, PT, R16, 0x48, P5 ;  /* 0x000000481000780c */ /* 0x000fda0002fa4270 */
[----:B0-----:R-:W-:Y:S05]  /*3430*/  @!P5 BRA `(.L_x_94) ;  /* 0x000000000004d947 */ /* 0x001fea0003800000 */
[----:B------:R0:W5:Y:S02]  /*3440*/  LDG.E.LTC128B.U16 R56, desc[UR12][R8.64+0x2] ;  /* 0x0000020c08387981 */ /* 0x000164000c1e1520 */
.L_x_94:
[----:B------:R-:W-:Y:S05]  /*3450*/  BSYNC B0 ;  /* 0x0000000000007941 */ /* 0x000fea0003800000 */
.L_x_93:
        /* <DEDUP_REMOVED lines=10> */
.L_x_96:
[----:B------:R-:W-:Y:S05]  /*3500*/  BSYNC B0 ;  /* 0x0000000000007941 */ /* 0x000fea0003800000 */
.L_x_95:
[----:B-----5:R-:W-:Y:S01]  /*3510*/  HADD2.F32 R3, -RZ, R56.H0_H0 ;  /* 0x20000038ff037230 */ /* 0x020fe20000004100 */
[----:B------:R-:W-:Y:S01]  /*3520*/  BSSY B0, `(.L_x_97) ;  /* 0x000000c000007945 */ /* 0x000fe20003800000 */
[----:B------:R-:W-:-:S03]  /*3530*/  @P5 IMAD.MOV.U32 R2, RZ, RZ, R10 ;  /* 0x000000ffff025224 */ /* 0x000fc600078e000a */
[----:B------:R-:W-:-:S04]  /*3540*/  FMUL R3, R3, R14 ;  /* 0x0000000e03037220 */ /* 0x000fc80000400000 */
[----:B------:R-:W-:-:S05]  /*3550*/  FFMA R3, R28, R0, R3 ;  /* 0x000000001c037223 */ /* 0x000fca0000000003 */
[----:B------:R-:W-:-:S04]  /*3560*/  F2FP.F16.F32.PACK_AB R3, RZ, R3 ;  /* 0x00000003ff03723e */ /* 0x000fc800000000ff */
[----:B------:R-:W-:Y:S01]  /*3570*/  PRMT R4, R3, 0x7610, R4 ;  /* 0x0000761003047816 */ /* 0x000fe20000000004 */
[----:B------:R-:W-:-:S05]  /*3580*/  @P5 IMAD.MOV.U32 R3, RZ, RZ, R11 ;  /* 0x000000ffff035224 */ /* 0x000fca00078e000b */
[----:B------:R0:W-:Y:S01]  /*3590*/  @P5 STG.E.U16 desc[UR12][R2.64+0x10], R4 ;  /* 0x0000100402005986 */ /* 0x0001e2000c10150c */
[----:B------:R-:W-:-:S04]  /*35a0*/  ISETP.GT.AND P5, PT, R15, 0x9, PT ;  /* 0x000000090f00780c */ /* 0x000fc80003fa4270 */
[----:B------:R-:W-:-:S13]  /*35b0*/  ISETP.GT.AND P5, PT, R16, 0x40, P5 ;  /* 0x000000401000780c */ /* 0x000fda0002fa4270 */
[----:B0-----:R-:W-:Y:S05]  /*35c0*/  @!P5 BRA `(.L_x_98) ;  /* 0x000000000004d947 */ /* 0x001fea0003800000 */
[----:B------:R0:W5:Y:S02]  /*35d0*/  LDG.E.LTC128B.U16 R56, desc[UR12][R6.64+0x12] ;  /* 0x0000120c06387981 */ /* 0x000164000c1e1520 */
.L_x_98:
[----:B------:R-:W-:Y:S05]  /*35e0*/  BSYNC B0 ;  /* 0x0000000000007941 */ /* 0x000fea0003800000 */
.L_x_97:
        /* <DEDUP_REMOVED lines=13> */
.L_x_100:
[----:B------:R-:W-:Y:S05]  /*36c0*/  BSYNC B0 ;  /* 0x0000000000007941 */ /* 0x000fea0003800000 */
.L_x_99:
        /* <DEDUP_REMOVED lines=10> */
.L_x_102:
[----:B------:R-:W-:Y:S05]  /*3770*/  BSYNC B0 ;  /* 0x0000000000007941 */ /* 0x000fea0003800000 */
.L_x_101:
        /* <DEDUP_REMOVED lines=13> */
.L_x_104:
[----:B------:R-:W-:Y:S05]  /*3850*/  BSYNC B0 ;  /* 0x0000000000007941 */ /* 0x000fea0003800000 */
.L_x_103:
        /* <DEDUP_REMOVED lines=13> */
.L_x_106:
[----:B------:R-:W-:Y:S05]  /*3930*/  BSYNC B0 ;  /* 0x0000000000007941 */ /* 0x000fea0003800000 */
.L_x_105:
        /* <DEDUP_REMOVED lines=13> */
.L_x_108:
[----:B------:R-:W-:Y:S05]  /*3a10*/  BSYNC B0 ;  /* 0x0000000000007941 */ /* 0x000fea0003800000 */
.L_x_107:
        /* <DEDUP_REMOVED lines=13> */
.L_x_110:
[----:B------:R-:W-:Y:S05]  /*3af0*/  BSYNC B0 ;  /* 0x0000000000007941 */ /* 0x000fea0003800000 */
.L_x_109:
        /* <DEDUP_REMOVED lines=13> */
.L_x_112:
[----:B------:R-:W-:Y:S05]  /*3bd0*/  BSYNC B0 ;  /* 0x0000000000007941 */ /* 0x000fea0003800000 */
.L_x_111:
        /* <DEDUP_REMOVED lines=13> */
.L_x_114:
[----:B------:R-:W-:Y:S05]  /*3cb0*/  BSYNC B0 ;  /* 0x0000000000007941 */ /* 0x000fea0003800000 */
.L_x_113:
        /* <DEDUP_REMOVED lines=13> */
.L_x_116:
[----:B------:R-:W-:Y:S05]  /*3d90*/  BSYNC B0 ;  /* 0x0000000000007941 */ /* 0x000fea0003800000 */
.L_x_115:
        /* <DEDUP_REMOVED lines=13> */
.L_x_118:
[----:B------:R-:W-:Y:S05]  /*3e70*/  BSYNC B0 ;  /* 0x0000000000007941 */ /* 0x000fea0003800000 */
.L_x_117:
        /* <DEDUP_REMOVED lines=13> */
.L_x_120:
[----:B------:R-:W-:Y:S05]  /*3f50*/  BSYNC B0 ;  /* 0x0000000000007941 */ /* 0x000fea0003800000 */
.L_x_119:
        /* <DEDUP_REMOVED lines=13> */
.L_x_122:
[----:B------:R-:W-:Y:S05]  /*4030*/  BSYNC B0 ;  /* 0x0000000000007941 */ /* 0x000fea0003800000 */
.L_x_121:
        /* <DEDUP_REMOVED lines=13> */
.L_x_124:
[----:B------:R-:W-:Y:S05]  /*4110*/  BSYNC B0 ;  /* 0x0000000000007941 */ /* 0x000fea0003800000 */
.L_x_123:
        /* <DEDUP_REMOVED lines=13> */
.L_x_126:
[----:B------:R-:W-:Y:S05]  /*41f0*/  BSYNC B0 ;  /* 0x0000000000007941 */ /* 0x000fea0003800000 */
.L_x_125:
        /* <DEDUP_REMOVED lines=9> */
[----:B------:R-:W-:-:S13]  /*4290*/  ISETP.GT.AND P5, PT, R16, 0x40, P6 ;  /* 0x000000401000780c */ /* 0x000fda00037a4270 */
[----:B0-----:R-:W-:Y:S05]  /*42a0*/  @!P5 BRA `(.L_x_128) ;  /* 0x000000000004d947 */ /* 0x001fea0003800000 */
[----:B------:R0:W5:Y:S02]  /*42b0*/  LDG.E.LTC128B.U16 R56, desc[UR12][R6.64+0x50] ;  /* 0x0000500c06387981 */ /* 0x000164000c1e1520 */
.L_x_128:
[----:B------:R-:W-:Y:S05]  /*42c0*/  BSYNC B0 ;  /* 0x0000000000007941 */ /* 0x000fea0003800000 */
.L_x_127:
        /* <DEDUP_REMOVED lines=12> */
.L_x_130:
[----:B------:R-:W-:Y:S05]  /*4390*/  BSYNC B0 ;  /* 0x0000000000007941 */ /* 0x000fea0003800000 */
.L_x_129:
[----:B-----5:R-:W-:Y:S01]  /*43a0*/  HADD2.F32 R3, -RZ, R56.H0_H0 ;  /* 0x20000038ff037230 */ /* 0x020fe20000004100 */
[----:B------:R-:W-:Y:S01]  /*43b0*/  ISETP.GT.AND P6, PT, R16, 0x48, P6 ;  /* 0x000000481000780c */ /* 0x000fe200037c4270 */
[----:B------:R-:W-:Y:S03]  /*43c0*/  BSSY B0, `(.L_x_131) ;  /* 0x000000a000007945 */ /* 0x000fe60003800000 */
[----:B------:R-:W-:Y:S01]  /*43d0*/  FMUL R2, R3, R14 ;  /* 0x0000000e03027220 */ /* 0x000fe20000400000 */
[----:B------:R-:W-:-:S03]  /*43e0*/  @P5 IMAD.MOV.U32 R3, RZ, RZ, R11 ;  /* 0x000000ffff035224 */ /* 0x000fc600078e000b */
[----:B------:R-:W-:-:S05]  /*43f0*/  FFMA R2, R45, R0, R2 ;  /* 0x000000002d027223 */ /* 0x000fca0000000002 */
[----:B------:R-:W-:-:S04]  /*4400*/  F2FP.F16.F32.PACK_AB R2, RZ, R2 ;  /* 0x00000002ff02723e */ /* 0x000fc800000000ff */
[----:B------:R-:W-:Y:S01]  /*4410*/  PRMT R4, R2, 0x7610, R4 ;  /* 0x0000761002047816 */ /* 0x000fe20000000004 */
[----:B------:R-:W-:-:S05]  /*4420*/  @P5 IMAD.MOV.U32 R2, RZ, RZ, R10 ;  /* 0x000000ffff025224 */ /* 0x000fca00078e000a */
[----:B------:R0:W-:Y:S01]  /*4430*/  @P5 STG.E.U16 desc[UR12][R2.64+0x52], R4 ;  /* 0x0000520402005986 */ /* 0x0001e2000c10150c */
[----:B------:R-:W-:Y:S05]  /*4440*/  @!P6 BRA `(.L_x_132) ;  /* 0x000000000004e947 */ /* 0x000fea0003800000 */
[----:B------:R0:W5:Y:S02]  /*4450*/  LDG.E.LTC128B.U16 R56, desc[UR12][R8.64+0x50] ;  /* 0x0000500c08387981 */ /* 0x000164000c1e1520 */
.L_x_132:
[----:B------:R-:W-:Y:S05]  /*4460*/  BSYNC B0 ;  /* 0x0000000000007941 */ /* 0x000fea0003800000 */
.L_x_131:
[----:B0----5:R-:W-:Y:S01]  /*4470*/  HADD2.F32 R3, -RZ, R56.H0_H0 ;  /* 0x20000038ff037230 */ /* 0x021fe20000004100 */
[----:B------:R-:W-:Y:S01]  /*4480*/  ISETP.GT.AND P4, PT, R16, 0x48, P4 ;  /* 0x000000481000780c */ /* 0x000fe20002784270 */
[----:B------:R-:W-:Y:S01]  /*4490*/  @P6 IMAD.MOV.U32 R2, RZ, RZ, R18 ;  /* 0x000000ffff026224 */ /* 0x000fe200078e0012 */
[----:B------:R-:W-:Y:S02]  /*44a0*/  BSSY B0, `(.L_x_133) ;  /* 0x0000009000007945 */ /* 0x000fe40003800000 */
[----:B------:R-:W-:-:S04]  /*44b0*/  FMUL R3, R3, R14 ;  /* 0x0000000e03037220 */ /* 0x000fc80000400000 */
[----:B------:R-:W-:-:S05]  /*44c0*/  FFMA R3, R46, R0, R3 ;  /* 0x000000002e037223 */ /* 0x000fca0000000003 */
[----:B------:R-:W-:-:S04]  /*44d0*/  F2FP.F16.F32.PACK_AB R3, RZ, R3 ;  /* 0x00000003ff03723e */ /* 0x000fc800000000ff */
[----:B------:R-:W-:Y:S01]  /*44e0*/  PRMT R4, R3, 0x7610, R4 ;  /* 0x0000761003047816 */ /* 0x000fe20000000004 */
[----:B------:R-:W-:-:S05]  /*44f0*/  @P6 IMAD.MOV.U32 R3, RZ, RZ, R19 ;  /* 0x000000ffff036224 */ /* 0x000fca00078e0013 */
[----:B------:R0:W-:Y:S01]  /*4500*/  @P6 STG.E.U16 desc[UR12][R2.64+0x50], R4 ;  /* 0x0000500402006986 */ /* 0x0001e2000c10150c */
[----:B------:R-:W-:Y:S05]  /*4510*/  @!P4 BRA `(.L_x_134) ;  /* 0x000000000004c947 */ /* 0x000fea0003800000 */
[----:B------:R0:W5:Y:S02]  /*4520*/  LDG.E.LTC128B.U16 R56, desc[UR12][R8.64+0x52] ;  /* 0x0000520c08387981 */ /* 0x000164000c1e1520 */
.L_x_134:
[----:B------:R-:W-:Y:S05]  /*4530*/  BSYNC B0 ;  /* 0x0000000000007941 */ /* 0x000fea0003800000 */
.L_x_133:
[----:B0----5:R-:W-:Y:S01]  /*4540*/  HADD2.F32 R3, -RZ, R56.H0_H0 ;  /* 0x20000038ff037230 */ /* 0x021fe20000004100 */
        /* <DEDUP_REMOVED lines=11> */
.L_x_136:
[----:B------:R-:W-:Y:S05]  /*4600*/  BSYNC B0 ;  /* 0x0000000000007941 */ /* 0x000fea0003800000 */
.L_x_135:
        /* <DEDUP_REMOVED lines=12> */
.L_x_138:
[----:B------:R-:W-:Y:S05]  /*46d0*/  BSYNC B0 ;  /* 0x0000000000007941 */ /* 0x000fea0003800000 */
.L_x_137:
        /* <DEDUP_REMOVED lines=12> */
.L_x_140:
[----:B------:R-:W-:Y:S05]  /*47a0*/  BSYNC B0 ;  /* 0x0000000000007941 */ /* 0x000fea0003800000 */
.L_x_139:
        /* <DEDUP_REMOVED lines=12> */
.L_x_142:
[----:B------:R-:W-:Y:S05]  /*4870*/  BSYNC B0 ;  /* 0x0000000000007941 */ /* 0x000fea0003800000 */
.L_x_141:
        /* <DEDUP_REMOVED lines=12> */
.L_x_144:
[----:B------:R-:W-:Y:S05]  /*4940*/  BSYNC B0 ;  /* 0x0000000000007941 */ /* 0x000fea0003800000 */
.L_x_143:
        /* <DEDUP_REMOVED lines=12> */
.L_x_146:
[----:B------:R-:W-:Y:S05]  /*4a10*/  BSYNC B0 ;  /* 0x0000000000007941 */ /* 0x000fea0003800000 */
.L_x_145:
        /* <DEDUP_REMOVED lines=9> */
.L_x_148:
[----:B------:R-:W-:Y:S05]  /*4ab0*/  BSYNC B0 ;  /* 0x0000000000007941 */ /* 0x000fea0003800000 */
.L_x_147:
[----:B-----5:R-:W-:Y:S01]  /*4ac0*/  HADD2.F32 R3, -RZ, R56.H0_H0 ;  /* 0x20000038ff037230 */ /* 0x020fe20000004100 */
[----:B------:R-:W-:Y:S01]  /*4ad0*/  ISETP.GT.AND P0, PT, R16, 0x48, P0 ;  /* 0x000000481000780c */ /* 0x000fe20000704270 */
[----:B0-----:R-:W-:Y:S01]  /*4ae0*/  @P1 IMAD.MOV.U32 R2, RZ, RZ, R18 ;  /* 0x000000ffff021224 */ /* 0x001fe200078e0012 */
        /* <DEDUP_REMOVED lines=9> */
.L_x_150:
[----:B------:R-:W-:Y:S05]  /*4b80*/  BSYNC B0 ;  /* 0x0000000000007941 */ /* 0x000fea0003800000 */
.L_x_149:
[----:B0----5:R-:W-:-:S05]  /*4b90*/  HADD2.F32 R3, -RZ, R56.H0_H0 ;  /* 0x20000038ff037230 */ /* 0x021fca0000004100 */
[----:B------:R-:W-:-:S04]  /*4ba0*/  FMUL R14, R3, R14 ;  /* 0x0000000e030e7220 */ /* 0x000fc80000400000 */
[----:B------:R-:W-:Y:S01]  /*4bb0*/  FFMA R14, R55, R0, R14 ;  /* 0x00000000370e7223 */ /* 0x000fe2000000000e */
[----:B------:R-:W-:Y:S06]  /*4bc0*/  @!P0 EXIT ;  /* 0x000000000000894d */ /* 0x000fec0003800000 */
[----:B------:R-:W-:-:S05]  /*4bd0*/  F2FP.F16.F32.PACK_AB R14, RZ, R14 ;  /* 0x0000000eff0e723e */ /* 0x000fca00000000ff */
[----:B------:R-:W-:Y:S01]  /*4be0*/  STG.E.U16 desc[UR12][R18.64+0x72], R14 ;  /* 0x0000720e12007986 */ /* 0x000fe2000c10150c */
[----:B------:R-:W-:Y:S05]  /*4bf0*/  EXIT ;  /* 0x000000000000794d */ /* 0x000fea0003800000 */
.L_x_28:
[----:B------:R-:W-:Y:S01]  /*4c00*/  ULDC.64 UR4, c[0x0][0x5c8] ;  /* 0x0001720000047ab9 */ /* 0x000fe20000000a00 */
[-C--:B------:R-:W-:Y:S01]  /*4c10*/  FMUL R56, R56, R0.reuse ;  /* 0x0000000038387220 */ /* 0x080fe20000400000 */
[----:B------:R-:W-:Y:S01]  /*4c20*/  LEA R2, P1, R10, UR4, 0x1 ;  /* 0x000000040a027c11 */ /* 0x000fe2000f8208ff */
[----:B------:R-:W-:Y:S01]  /*4c30*/  IMAD.SHL.U32 R7, R20, 0x2, RZ ;  /* 0x0000000214077824 */ /* 0x000fe200078e00ff */
[----:B------:R-:W-:Y:S01]  /*4c40*/  ISETP.GT.AND P6, PT, R15, 0x1, PT ;  /* 0x000000010f00780c */ /* 0x000fe20003fc4270 */
[----:B------:R-:W-:Y:S01]  /*4c50*/  FMUL R57, R57, R0 ;  /* 0x0000000039397220 */ /* 0x000fe20000400000 */
[----:B------:R-:W-:Y:S01]  /*4c60*/  F2FP.F16.F32.PACK_AB R56, RZ, R56 ;  /* 0x00000038ff38723e */ /* 0x000fe200000000ff */
[-C--:B------:R-:W-:Y:S01]  /*4c70*/  FMUL R58, R58, R0.reuse ;  /* 0x000000003a3a7220 */ /* 0x080fe20000400000 */
[----:B------:R-:W-:Y:S01]  /*4c80*/  LEA.HI.X R3, R10, UR5, R13, 0x1, P1 ;  /* 0x000000050a037c11 */ /* 0x000fe200088f0c0d */
[-C--:B------:R-:W-:Y:S01]  /*4c90*/  FMUL R59, R59, R0.reuse ;  /* 0x000000003b3b7220 */ /* 0x080fe20000400000 */
[----:B------:R-:W-:Y:S01]  /*4ca0*/  ISETP.GT.AND P2, PT, R15, RZ, PT ;  /* 0x000000ff0f00720c */ /* 0x000fe20003f44270 */
[-C--:B------:R-:W-:Y:S01]  /*4cb0*/  FMUL R60, R60, R0.reuse ;  /* 0x000000003c3c7220 */ /* 0x080fe20000400000 */
[C---:B------:R-:W-:Y:S01]  /*4cc0*/  ISETP.GT.AND P1, PT, R16.reuse, RZ, P6 ;  /* 0x000000ff1000720c */ /* 0x040fe20003724270 */
[----:B------:R-:W-:Y:S01]  /*4cd0*/  @P0 STG.E.U16 desc[UR12][R2.64], R56 ;  /* 0x0000003802000986 */ /* 0x000fe2000c10150c */
[----:B------:R-:W-:Y:S01]  /*4ce0*/  ISETP.GT.AND P0, PT, R16, 0x8, P2 ;  /* 0x000000081000780c */ /* 0x000fe20001704270 */
[-C--:B------:R-:W-:Y:S01]  /*4cf0*/  FMUL R61, R61, R0.reuse ;  /* 0x000000003d3d7220 */ /* 0x080fe20000400000 */
[----:B------:R-:W-:Y:S01]  /*4d00*/  SHF.L.U64.HI R19, R20, 0x1, R19 ;  /* 0x0000000114137819 */ /* 0x000fe20000010213 */
[----:B------:R-:W-:Y:S01]  /*4d10*/  FMUL R62, R62, R0 ;  /* 0x000000003e3e7220 */ /* 0x000fe20000400000 */
[----:B------:R-:W-:Y:S01]  /*4d20*/  IADD3 R4, P3, R7, R2, RZ ;  /* 0x0000000207047210 */ /* 0x000fe20007f7e0ff */
[-C--:B------:R-:W-:Y:S01]  /*4d30*/  FMUL R63, R63, R0.reuse ;  /* 0x000000003f3f7220 */ /* 0x080fe20000400000 */
[----:B------:R-:W-:Y:S01]  /*4d40*/  F2FP.F16.F32.PACK_AB R57, RZ, R57 ;  /* 0x00000039ff39723e */ /* 0x000fe200000000ff */
[----:B------:R-:W-:Y:S01]  /*4d50*/  FMUL R64, R64, R0 ;  /* 0x0000000040407220 */ /* 0x000fe20000400000 */
[----:B------:R-:W-:Y:S01]  /*4d60*/  F2FP.F16.F32.PACK_AB R58, RZ, R58 ;  /* 0x0000003aff3a723e */ /* 0x000fe200000000ff */
[----:B------:R-:W-:Y:S01]  /*4d70*/  IMAD.X R5, R19, 0x1, R3, P3 ;  /* 0x0000000113057824 */ /* 0x000fe200018e0603 */
[C---:B------:R-:W-:Y:S01]  /*4d80*/  ISETP.GT.AND P5, PT, R15.reuse, 0x8, PT ;  /* 0x000000080f00780c */ /* 0x040fe20003fa4270 */
[----:B------:R-:W-:Y:S01]  /*4d90*/  @P1 STG.E.U16 desc[UR12][R2.64+0x2], R57 ;  /* 0x0000023902001986 */ /* 0x000fe2000c10150c */
[----:B------:R-:W-:Y:S01]  /*4da0*/  ISETP.GT.AND P4, PT, R15, 0x9, PT ;  /* 0x000000090f00780c */ /* 0x000fe20003f84270 */
[-C--:B------:R-:W-:Y:S01]  /*4db0*/  FMUL R65, R65, R0.reuse ;  /* 0x0000000041417220 */ /* 0x080fe20000400000 */
[C---:B------:R-:W-:Y:S01]  /*4dc0*/  ISETP.GT.AND P2, PT, R16.reuse, 0x8, P6 ;  /* 0x000000081000780c */ /* 0x040fe20003744270 */
[----:B------:R-:W-:Y:S01]  /*4dd0*/  @P0 STG.E.U16 desc[UR12][R4.64], R58 ;  /* 0x0000003a04000986 */ /* 0x000fe2000c10150c */
[----:B------:R-:W-:Y:S01]  /*4de0*/  ISETP.GT.AND P0, PT, R16, RZ, P5 ;  /* 0x000000ff1000720c */ /* 0x000fe20002f04270 */
[-C--:B------:R-:W-:Y:S01]  /*4df0*/  FMUL R66, R66, R0.reuse ;  /* 0x0000000042427220 */ /* 0x080fe20000400000 */
[----:B------:R-:W-:Y:S01]  /*4e00*/  ISETP.GT.AND P1, PT, R16, RZ, P4 ;  /* 0x000000ff1000720c */ /* 0x000fe20002724270 */
[-C--:B------:R-:W-:Y:S01]  /*4e10*/  FMUL R67, R67, R0.reuse ;  /* 0x0000000043437220 */ /* 0x080fe20000400000 */
[----:B------:R-:W-:Y:S01]  /*4e20*/  F2FP.F16.F32.PACK_AB R59, RZ, R59 ;  /* 0x0000003bff3b723e */ /* 0x000fe200000000ff */
[----:B------:R-:W-:Y:S01]  /*4e30*/  FMUL R68, R68, R0 ;  /* 0x0000000044447220 */ /* 0x000fe20000400000 */
[----:B------:R-:W-:Y:S01]  /*4e40*/  F2FP.F16.F32.PACK_AB R60, RZ, R60 ;  /* 0x0000003cff3c723e */ /* 0x000fe200000000ff */
[-C--:B------:R-:W-:Y:S01]  /*4e50*/  FMUL R69, R69, R0.reuse ;  /* 0x0000000045457220 */ /* 0x080fe20000400000 */
[----:B------:R-:W-:Y:S01]  /*4e60*/  F2FP.F16.F32.PACK_AB R61, RZ, R61 ;  /* 0x0000003dff3d723e */ /* 0x000fe200000000ff */
[-C--:B------:R-:W-:Y:S01]  /*4e70*/  FMUL R70, R70, R0.reuse ;  /* 0x0000000046467220 */ /* 0x080fe20000400000 */
[C---:B------:R-:W-:Y:S01]  /*4e80*/  SHF.L.U64.HI R9, R17.reuse, 0x1, R18 ;  /* 0x0000000111097819 */ /* 0x040fe20000010212 */
[----:B------:R-:W-:Y:S01]  /*4e90*/  IMAD.SHL.U32 R17, R17, 0x2, RZ ;  /* 0x0000000211117824 */ /* 0x000fe200078e00ff */
[----:B------:R-:W-:Y:S01]  /*4ea0*/  @P2 STG.E.U16 desc[UR12][R4.64+0x2], R59 ;  /* 0x0000023b04002986 */ /* 0x000fe2000c10150c */
[----:B------:R-:W-:Y:S01]  /*4eb0*/  ISETP.GT.AND P2, PT, R16, 0x8, P5 ;  /* 0x000000081000780c */ /* 0x000fe20002f44270 */
[----:B------:R-:W-:Y:S01]  /*4ec0*/  FMUL R71, R71, R0 ;  /* 0x0000000047477220 */ /* 0x000fe20000400000 */
[----:B------:R-:W-:Y:S01]  /*4ed0*/  ISETP.GT.AND P3, PT, R15, 0x10, PT ;  /* 0x000000100f00780c */ /* 0x000fe20003f64270 */
[----:B------:R-:W-:Y:S01]  /*4ee0*/  @P0 STG.E.U16 desc[UR12][R2.64+0x10], R60 ;  /* 0x0000103c02000986 */ /* 0x000fe2000c10150c */
[----:B------:R-:W-:Y:S01]  /*4ef0*/  F2FP.F16.F32.PACK_AB R62, RZ, R62 ;  /* 0x0000003eff3e723e */ /* 0x000fe200000000ff */
[----:B------:R-:W-:Y:S01]  /*4f00*/  FMUL R72, R72, R0 ;  /* 0x0000000048487220 */ /* 0x000fe20000400000 */
[----:B------:R-:W-:Y:S01]  /*4f10*/  F2FP.F16.F32.PACK_AB R63, RZ, R63 ;  /* 0x0000003fff3f723e */ /* 0x000fe200000000ff */
[----:B------:R-:W-:Y:S01]  /*4f20*/  @P1 STG.E.U16 desc[UR12][R2.64+0x12], R61 ;  /* 0x0000123d02001986 */ /* 0x000fe2000c10150c */
[----:B------:R-:W-:Y:S01]  /*4f30*/  IADD3 R6, P0, P1, R17, R2, R7 ;  /* 0x0000000211067210 */ /* 0x000fe2000791e007 */
[----:B------:R-:W-:Y:S01]  /*4f40*/  FMUL R73, R73, R0 ;  /* 0x0000000049497220 */ /* 0x000fe20000400000 */
[----:B------:R-:W-:Y:S01]  /*4f50*/  F2FP.F16.F32.PACK_AB R64, RZ, R64 ;  /* 0x00000040ff40723e */ /* 0x000fe200000000ff */
[-C--:B------:R-:W-:Y:S01]  /*4f60*/  FMUL R74, R74, R0.reuse ;  /* 0x000000004a4a7220 */ /* 0x080fe20000400000 */
[----:B------:R-:W-:Y:S01]  /*4f70*/  IADD3.X R7, R9, R3, R19, P0, P1 ;  /* 0x0000000309077210 */ /* 0x000fe200007e2413 */
[----:B------:R-:W-:Y:S01]  /*4f80*/  @P2 STG.E.U16 desc[UR12][R4.64+0x10], R62 ;  /* 0x0000103e04002986 */ /* 0x000fe2000c10150c */
[C---:B------:R-:W-:Y:S01]  /*4f90*/  ISETP.GT.AND P1, PT, R16.reuse, 0x8, P4 ;  /* 0x000000081000780c */ /* 0x040fe20002724270 */
[-C--:B------:R-:W-:Y:S01]  /*4fa0*/  FMUL R75, R75, R0.reuse ;  /* 0x000000004b4b7220 */ /* 0x080fe20000400000 */
[----:B------:R-:W-:Y:S01]  /*4fb0*/  ISETP.GT.AND P0, PT, R16, RZ, P3 ;  /* 0x000000ff1000720c */ /* 0x000fe20001f04270 */
[-C--:B------:R-:W-:Y:S01]  /*4fc0*/  FMUL R76, R76, R0.reuse ;  /* 0x000000004c4c7220 */ /* 0x080fe20000400000 */
[----:B------:R-:W-:Y:S01]  /*4fd0*/  ISETP.GT.AND P2, PT, R15, 0x11, PT ;  /* 0x000000110f00780c */ /* 0x000fe20003f44270 */
[-C--:B------:R-:W-:Y:S01]  /*4fe0*/  FMUL R77, R77, R0.reuse ;  /* 0x000000004d4d7220 */ /* 0x080fe20000400000 */
[----:B------:R-:W-:Y:S01]  /*4ff0*/  F2FP.F16.F32.PACK_AB R65, RZ, R65 ;  /* 0x00000041ff41723e */ /* 0x000fe200000000ff */
[----:B------:R-:W-:Y:S01]  /*5000*/  FMUL R78, R78, R0 ;  /* 0x000000004e4e7220 */ /* 0x000fe20000400000 */
[----:B------:R-:W-:Y:S01]  /*5010*/  F2FP.F16.F32.PACK_AB R66, RZ, R66 ;  /* 0x00000042ff42723e */ /* 0x000fe200000000ff */
[-C--:B------:R-:W-:Y:S01]  /*5020*/  FMUL R79, R79, R0.reuse ;  /* 0x000000004f4f7220 */ /* 0x080fe20000400000 */
[----:B------:R-:W-:Y:S01]  /*5030*/  F2FP.F16.F32.PACK_AB R67, RZ, R67 ;  /* 0x00000043ff43723e */ /* 0x000fe200000000ff */
[----:B------:R-:W-:Y:S01]  /*5040*/  FMUL R80, R80, R0 ;  /* 0x0000000050507220 */ /* 0x000fe20000400000 */
[----:B------:R-:W-:Y:S01]  /*5050*/  F2FP.F16.F32.PACK_AB R68, RZ, R68 ;  /* 0x00000044ff44723e */ /* 0x000fe200000000ff */
[----:B------:R-:W-:Y:S01]  /*5060*/  @P1 STG.E.U16 desc[UR12][R4.64+0x12], R63 ;  /* 0x0000123f04001986 */ /* 0x000fe2000c10150c */
[----:B------:R-:W-:Y:S01]  /*5070*/  ISETP.GT.AND P1, PT, R15, 0x19, PT ;  /* 0x000000190f00780c */ /* 0x000fe20003f24270 */
[-C--:B------:R-:W-:Y:S01]  /*5080*/  FMUL R81, R81, R0.reuse ;  /* 0x0000000051517220 */ /* 0x080fe20000400000 */
[----:B------:R-:W-:Y:S01]  /*5090*/  F2FP.F16.F32.PACK_AB R69, RZ, R69 ;  /* 0x00000045ff45723e */ /* 0x000fe200000000ff */
[----:B------:R-:W-:Y:S01]  /*50a0*/  @P0 STG.E.U16 desc[UR12][R2.64+0x20], R64 ;  /* 0x0000204002000986 */ /* 0x000fe2000c10150c */
[----:B------:R-:W-:Y:S01]  /*50b0*/  ISETP.GT.AND P0, PT, R16, RZ, P2 ;  /* 0x000000ff1000720c */ /* 0x000fe20001704270 */
[----:B------:R-:W-:Y:S01]  /*50c0*/  FMUL R82, R82, R0 ;  /* 0x0000000052527220 */ /* 0x000fe20000400000 */
[----:B------:R-:W-:Y:S01]  /*50d0*/  F2FP.F16.F32.PACK_AB R70, RZ, R70 ;  /* 0x00000046ff46723e */ /* 0x000fe200000000ff */
        /* <DEDUP_REMOVED lines=10> */
[----:B------:R-:W-:Y:S01]  /*5180*/  @P0 STG.E.U16 desc[UR12][R2.64+0x22], R65 ;  /* 0x0000224102000986 */ /* 0x000fe2000c10150c */
[----:B------:R-:W-:Y:S01]  /*5190*/  ISETP.GT.AND P0, PT, R16, 0x8, P3 ;  /* 0x000000081000780c */ /* 0x000fe20001f04270 */
[-C--:B------:R-:W-:Y:S01]  /*51a0*/  FMUL R24, R24, R0.reuse ;  /* 0x0000000018187220 */ /* 0x080fe20000400000 */
[----:B------:R-:W-:Y:S01]  /*51b0*/  ISETP.GT.AND P5, PT, R15, 0x28, PT ;  /* 0x000000280f00780c */ /* 0x000fe20003fa4270 */
        /* <DEDUP_REMOVED lines=8> */
[-C--:B------:R-:W-:Y:S01]  /*5240*/  FMUL R29, R29, R0.reuse ;  /* 0x000000001d1d7220 */ /* 0x080fe20000400000 */
[C---:B------:R-:W-:Y:S01]  /*5250*/  ISETP.GT.AND P4, PT, R15.reuse, 0x30, PT ;  /* 0x000000300f00780c */ /* 0x040fe20003f84270 */
[----:B------:R-:W-:Y:S01]  /*5260*/  @P0 STG.E.U16 desc[UR12][R4.64+0x20], R66 ;  /* 0x0000204204000986 */ /* 0x000fe2000c10150c */
[----:B------:R-:W-:Y:S01]  /*5270*/  ISETP.GT.AND P0, PT, R16, 0x8, P2 ;  /* 0x000000081000780c */ /* 0x000fe20001704270 */
[-C--:B------:R-:W-:Y:S01]  /*5280*/  FMUL R30, R30, R0.reuse ;  /* 0x000000001e1e7220 */ /* 0x080fe20000400000 */
[----:B------:R-:W-:Y:S01]  /*5290*/  ISETP.GT.AND P2, PT, R15, 0x18, PT ;  /* 0x000000180f00780c */ /* 0x000fe20003f44270 */
[----:B------:R-:W-:Y:S01]  /*52a0*/  FMUL R31, R31, R0 ;  /* 0x000000001f1f7220 */ /* 0x000fe20000400000 */
[----:B------:R-:W-:Y:S01]  /*52b0*/  F2FP.F16.F32.PACK_AB R80, RZ, R80 ;  /* 0x00000050ff50723e */ /* 0x000fe200000000ff */
        /* <DEDUP_REMOVED lines=8> */
[----:B------:R-:W-:Y:S01]  /*5340*/  @P0 STG.E.U16 desc[UR12][R4.64+0x22], R67 ;  /* 0x0000224304000986 */ /* 0x000fe2000c10150c */
[----:B------:R-:W-:Y:S01]  /*5350*/  ISETP.GT.AND P0, PT, R16, RZ, P2 ;  /* 0x000000ff1000720c */ /* 0x000fe20001704270 */
[----:B------:R-:W-:Y:S01]  /*5360*/  FMUL R36, R36, R0 ;  /* 0x0000000024247220 */ /* 0x000fe20000400000 */
[----:B------:R-:W-:Y:S01]  /*5370*/  F2FP.F16.F32.PACK_AB R84, RZ, R84 ;  /* 0x00000054ff54723e */ /* 0x000fe200000000ff */
[-C--:B------:R-:W-:Y:S01]  /*5380*/  FMUL R37, R37, R0.reuse ;  /* 0x0000000025257220 */ /* 0x080fe20000400000 */
[----:B------:R-:W-:Y:S01]  /*5390*/  P2R R12, PR, RZ, 0x20 ;  /* 0x00000020ff0c7803 */ /* 0x000fe20000000000 */
        /* <DEDUP_REMOVED lines=9> */
[----:B------:R-:W-:Y:S01]  /*5430*/  ISETP.GT.AND P0, PT, R16, RZ, P1 ;  /* 0x000000ff1000720c */ /* 0x000fe20000f04270 */
        /* <DEDUP_REMOVED lines=13> */
[----:B------:R-:W-:Y:S01]  /*5510*/  ISETP.GT.AND P0, PT, R16, 0x8, P2 ;  /* 0x000000081000780c */ /* 0x000fe20001704270 */
        /* <DEDUP_REMOVED lines=17> */
[----:B------:R-:W-:-:S02]  /*5630*/  F2FP.F16.F32.PACK_AB R36, RZ, R36 ;  /* 0x00000024ff24723e */ /* 0x000fc400000000ff */
[----:B------:R-:W-:Y:S02]  /*5640*/  F2FP.F16.F32.PACK_AB R37, RZ, R37 ;  /* 0x00000025ff25723e */ /* 0x000fe400000000ff */
[----:B------:R-:W-:Y:S02]  /*5650*/  F2FP.F16.F32.PACK_AB R38, RZ, R38 ;  /* 0x00000026ff26723e */ /* 0x000fe400000000ff */
[----:B------:R-:W-:Y:S02]  /*5660*/  F2FP.F16.F32.PACK_AB R39, RZ, R39 ;  /* 0x00000027ff27723e */ /* 0x000fe400000000ff */
[----:B------:R-:W-:Y:S01]  /*5670*/  F2FP.F16.F32.PACK_AB R40, RZ, R40 ;  /* 0x00000028ff28723e */ /* 0x000fe200000000ff */
[----:B------:R-:W-:Y:S01]  /*5680*/  @P0 STG.E.U16 desc[UR12][R4.64+0x32], R71 ;  /* 0x0000324704000986 */ /* 0x000fe2000c10150c */
[----:B------:R-:W-:Y:S02]  /*5690*/  ISETP.GT.AND P0, PT, R16, RZ, P2 ;  /* 0x000000ff1000720c */ /* 0x000fe40001704270 */
[----:B------:R-:W-:-:S02]  /*56a0*/  F2FP.F16.F32.PACK_AB R41, RZ, R41 ;  /* 0x00000029ff29723e */ /* 0x000fc400000000ff */
[----:B------:R-:W-:Y:S02]  /*56b0*/  F2FP.F16.F32.PACK_AB R42, RZ, R42 ;  /* 0x0000002aff2a723e */ /* 0x000fe400000000ff */
[----:B------:R-:W-:Y:S02]  /*56c0*/  F2FP.F16.F32.PACK_AB R43, RZ, R43 ;  /* 0x0000002bff2b723e */ /* 0x000fe400000000ff */
[----:B------:R-:W-:Y:S02]  /*56d0*/  F2FP.F16.F32.PACK_AB R44, RZ, R44 ;  /* 0x0000002cff2c723e */ /* 0x000fe400000000ff */
[----:B------:R-:W-:Y:S02]  /*56e0*/  F2FP.F16.F32.PACK_AB R45, RZ, R45 ;  /* 0x0000002dff2d723e */ /* 0x000fe400000000ff */
[----:B------:R-:W-:Y:S01]  /*56f0*/  F2FP.F16.F32.PACK_AB R46, RZ, R46 ;  /* 0x0000002eff2e723e */ /* 0x000fe200000000ff */
[----:B------:R-:W-:Y:S01]  /*5700*/  @P0 STG.E.U16 desc[UR12][R2.64+0x40], R72 ;  /* 0x0000404802000986 */ /* 0x000fe2000c10150c */
[----:B------:R-:W-:-:S02]  /*5710*/  ISETP.GT.AND P0, PT, R16, RZ, P1 ;  /* 0x000000ff1000720c */ /* 0x000fc40000f04270 */
[----:B------:R-:W-:Y:S02]  /*5720*/  F2FP.F16.F32.PACK_AB R47, RZ, R47 ;  /* 0x0000002fff2f723e */ /* 0x000fe400000000ff */
[----:B------:R-:W-:Y:S02]  /*5730*/  F2FP.F16.F32.PACK_AB R48, RZ, R48 ;  /* 0x00000030ff30723e */ /* 0x000fe400000000ff */
[----:B------:R-:W-:Y:S02]  /*5740*/  F2FP.F16.F32.PACK_AB R49, RZ, R49 ;  /* 0x00000031ff31723e */ /* 0x000fe400000000ff */
[----:B------:R-:W-:Y:S02]  /*5750*/  F2FP.F16.F32.PACK_AB R50, RZ, R50 ;  /* 0x00000032ff32723e */ /* 0x000fe400000000ff */
[----:B------:R-:W-:Y:S02]  /*5760*/  F2FP.F16.F32.PACK_AB R51, RZ, R51 ;  /* 0x00000033ff33723e */ /* 0x000fe400000000ff */
[----:B------:R-:W-:Y:S01]  /*5770*/  F2FP.F16.F32.PACK_AB R52, RZ, R52 ;  /* 0x00000034ff34723e */ /* 0x000fe200000000ff */
[----:B------:R-:W-:Y:S01]  /*5780*/  @P0 STG.E.U16 desc[UR12][R2.64+0x42], R73 ;  /* 0x0000424902000986 */ /* 0x000fe2000c10150c */
[----:B------:R-:W-:-:S02]  /*5790*/  ISETP.GT.AND P0, PT, R16, 0x8, P2 ;  /* 0x000000081000780c */ /* 0x000fc40001704270 */
[----:B------:R-:W-:Y:S02]  /*57a0*/  ISETP.GT.AND P2, PT, R15, 0x38, PT ;  /* 0x000000380f00780c */ /* 0x000fe40003f44270 */
[----:B------:R-:W-:Y:S02]  /*57b0*/  F2FP.F16.F32.PACK_AB R53, RZ, R53 ;  /* 0x00000035ff35723e */ /* 0x000fe400000000ff */
[----:B------:R-:W-:-:S07]  /*57c0*/  F2FP.F16.F32.PACK_AB R54, RZ, R54 ;  /* 0x00000036ff36723e */ /* 0x000fce00000000ff */
[----:B------:R-:W-:Y:S01]  /*57d0*/  @P0 STG.E.U16 desc[UR12][R4.64+0x40], R74 ;  /* 0x0000404a04000986 */ /* 0x000fe2000c10150c */
[----:B------:R-:W-:-:S13]  /*57e0*/  ISETP.GT.AND P0, PT, R16, 0x8, P1 ;  /* 0x000000081000780c */ /* 0x000fda0000f04270 */
[----:B------:R-:W-:Y:S01]  /*57f0*/  @P0 STG.E.U16 desc[UR12][R4.64+0x42], R75 ;  /* 0x0000424b04000986 */ /* 0x000fe2000c10150c */
[----:B------:R-:W-:-:S13]  /*5800*/  ISETP.GT.AND P0, PT, R16, RZ, P5 ;  /* 0x000000ff1000720c */ /* 0x000fda0002f04270 */
[----:B------:R-:W-:Y:S01]  /*5810*/  @P0 STG.E.U16 desc[UR12][R2.64+0x50], R76 ;  /* 0x0000504c02000986 */ /* 0x000fe2000c10150c */
[----:B------:R-:W-:-:S04]  /*5820*/  ISETP.GT.AND P0, PT, R15, 0x29, PT ;  /* 0x000000290f00780c */ /* 0x000fc80003f04270 */
[----:B------:R-:W-:Y:S02]  /*5830*/  ISETP.GT.AND P1, PT, R16, RZ, P0 ;  /* 0x000000ff1000720c */ /* 0x000fe40000724270 */
[----:B------:R-:W-:-:S11]  /*5840*/  P2R R13, PR, RZ, 0x1 ;  /* 0x00000001ff0d7803 */ /* 0x000fd60000000000 */
[----:B------:R-:W-:Y:S01]  /*5850*/  @P1 STG.E.U16 desc[UR12][R2.64+0x52], R77 ;  /* 0x0000524d02001986 */ /* 0x000fe2000c10150c */
[----:B------:R-:W-:-:S13]  /*5860*/  ISETP.GT.AND P1, PT, R16, 0x8, P5 ;  /* 0x000000081000780c */ /* 0x000fda0002f24270 */
[----:B------:R-:W-:Y:S01]  /*5870*/  @P1 STG.E.U16 desc[UR12][R4.64+0x50], R78 ;  /* 0x0000504e04001986 */ /* 0x000fe2000c10150c */
[C---:B------:R-:W-:Y:S02]  /*5880*/  ISETP.GT.AND P1, PT, R16.reuse, 0x8, P0 ;  /* 0x000000081000780c */ /* 0x040fe40000724270 */
[----:B------:R-:W-:-:S11]  /*5890*/  ISETP.GT.AND P0, PT, R16, 0x8, P2 ;  /* 0x000000081000780c */ /* 0x000fd60001704270 */
[----:B------:R-:W-:Y:S01]  /*58a0*/  @P1 STG.E.U16 desc[UR12][R4.64+0x52], R79 ;  /* 0x0000524f04001986 */ /* 0x000fe2000c10150c */
[----:B------:R-:W-:-:S13]  /*58b0*/  ISETP.GT.AND P1, PT, R16, RZ, P4 ;  /* 0x000000ff1000720c */ /* 0x000fda0002724270 */
[----:B------:R-:W-:Y:S01]  /*58c0*/  @P1 STG.E.U16 desc[UR12][R2.64+0x60], R80 ;  /* 0x0000605002001986 */ /* 0x000fe2000c10150c */
[----:B------:R-:W-:-:S13]  /*58d0*/  ISETP.GT.AND P1, PT, R16, RZ, P3 ;  /* 0x000000ff1000720c */ /* 0x000fda0001f24270 */
[----:B------:R-:W-:Y:S01]  /*58e0*/  @P1 STG.E.U16 desc[UR12][R2.64+0x62], R81 ;  /* 0x0000625102001986 */ /* 0x000fe2000c10150c */
[----:B------:R-:W-:-:S13]  /*58f0*/  ISETP.GT.AND P1, PT, R16, 0x8, P4 ;  /* 0x000000081000780c */ /* 0x000fda0002724270 */
[----:B------:R-:W-:Y:S01]  /*5900*/  @P1 STG.E.U16 desc[UR12][R4.64+0x60], R82 ;  /* 0x0000605204001986 */ /* 0x000fe2000c10150c */
[----:B------:R-:W-:-:S13]  /*5910*/  ISETP.GT.AND P1, PT, R16, 0x8, P3 ;  /* 0x000000081000780c */ /* 0x000fda0001f24270 */
[----:B------:R-:W-:Y:S01]  /*5920*/  @P1 STG.E.U16 desc[UR12][R4.64+0x62], R83 ;  /* 0x0000625304001986 */ /* 0x000fe2000c10150c */
[----:B------:R-:W-:-:S05]  /*5930*/  IADD3 R10, P1, R17, R4, RZ ;  /* 0x00000004110a7210 */ /* 0x000fca0007f3e0ff */
[----:B------:R-:W-:Y:S01]  /*5940*/  IMAD.X R11, R9, 0x1, R5, P1 ;  /* 0x00000001090b7824 */ /* 0x000fe200008e0605 */
[----:B------:R-:W-:-:S13]  /*5950*/  ISETP.GT.AND P1, PT, R16, RZ, P2 ;  /* 0x000000ff1000720c */ /* 0x000fda0001724270 */
[----:B------:R-:W-:Y:S01]  /*5960*/  @P1 STG.E.U16 desc[UR12][R2.64+0x70], R84 ;  /* 0x0000705402001986 */ /* 0x000fe2000c10150c */
[----:B------:R-:W-:-:S05]  /*5970*/  IADD3 R8, P1, R17, R2, RZ ;  /* 0x0000000211087210 */ /* 0x000fca0007f3e0ff */
[----:B------:R-:W-:Y:S01]  /*5980*/  IMAD.X R9, R9, 0x1, R3, P1 ;  /* 0x0000000109097824 */ /* 0x000fe200008e0603 */
[----:B------:R-:W-:-:S04]  /*5990*/  ISETP.GT.AND P1, PT, R15, 0x39, PT ;  /* 0x000000390f00780c */ /* 0x000fc80003f24270 */
[----:B------:R-:W-:-:S13]  /*59a0*/  ISETP.GT.AND P5, PT, R16, RZ, P1 ;  /* 0x000000ff1000720c */ /* 0x000fda0000fa4270 */
[----:B------:R0:W-:Y:S01]  /*59b0*/  @P5 STG.E.U16 desc[UR12][R2.64+0x72], R85 ;  /* 0x0000725502005986 */ /* 0x0001e2000c10150c */
[----:B------:R-:W-:-:S03]  /*59c0*/  ISETP.GT.AND P5, PT, R15, RZ, PT ;  /* 0x000000ff0f00720c */ /* 0x000fc60003fa4270 */
[----:B------:R-:W-:Y:S01]  /*59d0*/  @P0 STG.E.U16 desc[UR12][R4.64+0x70], R86 ;  /* 0x0000705604000986 */ /* 0x000fe2000c10150c */
[----:B------:R-:W-:-:S13]  /*59e0*/  ISETP.GT.AND P0, PT, R16, 0x8, P1 ;  /* 0x000000081000780c */ /* 0x000fda0000f04270 */
[----:B------:R-:W-:Y:S01]  /*59f0*/  @P0 STG.E.U16 desc[UR12][R4.64+0x72], R87 ;  /* 0x0000725704000986 */ /* 0x000fe2000c10150c */
[C---:B------:R-:W-:Y:S02]  /*5a00*/  ISETP.GT.AND P0, PT, R16.reuse, 0x40, P5 ;  /* 0x000000401000780c */ /* 0x040fe40002f04270 */
[----:B------:R-:W-:-:S11]  /*5a10*/  ISETP.GT.AND P5, PT, R16, 0x48, P5 ;  /* 0x000000481000780c */ /* 0x000fd60002fa4270 */
[----:B------:R-:W-:Y:S01]  /*5a20*/  @P0 STG.E.U16 desc[UR12][R8.64], R24 ;  /* 0x0000001808000986 */ /* 0x000fe2000c10150c */
[C---:B------:R-:W-:Y:S02]  /*5a30*/  ISETP.GT.AND P0, PT, R16.reuse, 0x40, P6 ;  /* 0x000000401000780c */ /* 0x040fe40003704270 */
[----:B------:R-:W-:-:S11]  /*5a40*/  ISETP.GT.AND P6, PT, R16, 0x48, P6 ;  /* 0x000000481000780c */ /* 0x000fd600037c4270 */
[----:B0-----:R-:W-:Y:S02]  /*5a50*/  @P0 IMAD.MOV.U32 R2, RZ, RZ, R8 ;  /* 0x000000ffff020224 */ /* 0x001fe400078e0008 */
[----:B------:R-:W-:-:S05]  /*5a60*/  @P0 IMAD.MOV.U32 R3, RZ, RZ, R9 ;  /* 0x000000ffff030224 */ /* 0x000fca00078e0009 */
[----:B------:R0:W-:Y:S01]  /*5a70*/  @P0 STG.E.U16 desc[UR12][R2.64+0x2], R25 ;  /* 0x0000021902000986 */ /* 0x0001e2000c10150c */
[----:B------:R-:W-:-:S03]  /*5a80*/  ISETP.NE.AND P0, PT, R13, RZ, PT ;  /* 0x000000ff0d00720c */ /* 0x000fc60003f05270 */
[----:B------:R-:W-:Y:S01]  /*5a90*/  @P5 STG.E.U16 desc[UR12][R10.64], R26 ;  /* 0x0000001a0a005986 */ /* 0x000fe2000c10150c */
[----:B------:R-:W-:-:S03]  /*5aa0*/  ISETP.NE.AND P5, PT, R12, RZ, PT ;  /* 0x000000ff0c00720c */ /* 0x000fc60003fa5270 */
[----:B------:R-:W-:Y:S01]  /*5ab0*/  @P6 STG.E.U16 desc[UR12][R10.64+0x2], R27 ;  /* 0x0000021b0a006986 */ /* 0x000fe2000c10150c */
[----:B------:R-:W-:-:S04]  /*5ac0*/  ISETP.GT.AND P6, PT, R15, 0x8, PT ;  /* 0x000000080f00780c */ /* 0x000fc80003fc4270 */
[----:B------:R-:W-:-:S13]  /*5ad0*/  ISETP.GT.AND P6, PT, R16, 0x40, P6 ;  /* 0x000000401000780c */ /* 0x000fda00037c4270 */
[----:B0-----:R-:W-:Y:S02]  /*5ae0*/  @P6 IMAD.MOV.U32 R2, RZ, RZ, R8 ;  /* 0x000000ffff026224 */ /* 0x001fe400078e0008 */
[----:B------:R-:W-:-:S05]  /*5af0*/  @P6 IMAD.MOV.U32 R3, RZ, RZ, R9 ;  /* 0x000000ffff036224 */ /* 0x000fca00078e0009 */
[----:B------:R0:W-:Y:S01]  /*5b00*/  @P6 STG.E.U16 desc[UR12][R2.64+0x10], R28 ;  /* 0x0000101c02006986 */ /* 0x0001e2000c10150c */
[----:B------:R-:W-:-:S04]  /*5b10*/  ISETP.GT.AND P6, PT, R15, 0x9, PT ;  /* 0x000000090f00780c */ /* 0x000fc80003fc4270 */
[----:B------:R-:W-:-:S13]  /*5b20*/  ISETP.GT.AND P6, PT, R16, 0x40, P6 ;  /* 0x000000401000780c */ /* 0x000fda00037c4270 */
[----:B0-----:R-:W-:Y:S02]  /*5b30*/  @P6 IMAD.MOV.U32 R2, RZ, RZ, R8 ;  /* 0x000000ffff026224 */ /* 0x001fe400078e0008 */
[----:B------:R-:W-:-:S05]  /*5b40*/  @P6 IMAD.MOV.U32 R3, RZ, RZ, R9 ;  /* 0x000000ffff036224 */ /* 0x000fca00078e0009 */
[----:B------:R0:W-:Y:S01]  /*5b50*/  @P6 STG.E.U16 desc[UR12][R2.64+0x12], R29 ;  /* 0x0000121d02006986 */ /* 0x0001e2000c10150c */
[----:B------:R-:W-:-:S04]  /*5b60*/  ISETP.GT.AND P6, PT, R15, 0x8, PT ;  /* 0x000000080f00780c */ /* 0x000fc80003fc4270 */
[----:B------:R-:W-:-:S13]  /*5b70*/  ISETP.GT.AND P6, PT, R16, 0x48, P6 ;  /* 0x000000481000780c */ /* 0x000fda00037c4270 */
        /* <DEDUP_REMOVED lines=66> */
[C---:B------:R-:W-:Y:S02]  /*5fa0*/  ISETP.GT.AND P6, PT, R16.reuse, 0x40, P5 ;  /* 0x000000401000780c */ /* 0x040fe40002fc4270 */
[----:B------:R-:W-:-:S11]  /*5fb0*/  ISETP.GT.AND P5, PT, R16, 0x48, P5 ;  /* 0x000000481000780c */ /* 0x000fd60002fa4270 */
        /* <DEDUP_REMOVED lines=9> */
[----:B------:R-:W-:Y:S01]  /*6050*/  ISETP.GT.AND P4, PT, R16, 0x48, P4 ;  /* 0x000000481000780c */ /* 0x000fe20002784270 */
        /* <DEDUP_REMOVED lines=17> */
[----:B------:R0:W-:Y:S02]  /*6170*/  @P0 STG.E.U16 desc[UR12][R2.64+0x62], R49 ;  /* 0x0000623102000986 */ /* 0x0001e4000c10150c */
        /* <DEDUP_REMOVED lines=8> */
[----:B------:R0:W-:Y:S04]  /*6200*/  @P6 STG.E.U16 desc[UR12][R2.64+0x70], R52 ;  /* 0x0000703402006986 */ /* 0x0001e8000c10150c */
[----:B------:R1:W-:Y:S01]  /*6210*/  @P5 STG.E.U16 desc[UR12][R8.64+0x72], R53 ;  /* 0x0000723508005986 */ /* 0x0003e2000c10150c */
[----:B0-----:R-:W-:Y:S02]  /*6220*/  @P2 IMAD.MOV.U32 R2, RZ, RZ, R6 ;  /* 0x000000ffff022224 */ /* 0x001fe400078e0006 */
[----:B------:R-:W-:-:S05]  /*6230*/  @P2 IMAD.MOV.U32 R3, RZ, RZ, R7 ;  /* 0x000000ffff032224 */ /* 0x000fca00078e0007 */
[----:B------:R1:W-:Y:S01]  /*6240*/  @P2 STG.E.U16 desc[UR12][R2.64+0x70], R54 ;  /* 0x0000703602002986 */ /* 0x0003e2000c10150c */
[----:B------:R-:W-:Y:S05]  /*6250*/  @!P1 EXIT ;  /* 0x000000000000994d */ /* 0x000fea0003800000 */
[----:B------:R-:W-:-:S05]  /*6260*/  F2FP.F16.F32.PACK_AB R0, RZ, R0 ;  /* 0x00000000ff00723e */ /* 0x000fca00000000ff */
[----:B------:R-:W-:Y:S01]  /*6270*/  STG.E.U16 desc[UR12][R6.64+0x72], R0 ;  /* 0x0000720006007986 */ /* 0x000fe2000c10150c */
[----:B------:R-:W-:Y:S05]  /*6280*/  EXIT ;  /* 0x000000000000794d */ /* 0x000fea0003800000 */
.L_x_14:
[----:B------:R-:W-:-:S13]  /*6290*/  ISETP.NE.AND P0, PT, R8, RZ, PT ;  /* 0x000000ff0800720c */ /* 0x000fda0003f05270 */
[----:B------:R-:W-:Y:S05]  /*62a0*/  @P0 EXIT ;  /* 0x000000000000094d */ /* 0x000fea0003800000 */
[----:B------:R-:W-:-:S13]  /*62b0*/  ELECT P0, URZ, PT ;  /* 0x00000000003f782f */ /* 0x000fda0003800000 */
[----:B------:R-:W-:Y:S05]  /*62c0*/  @!P0 BRA `(.L_x_151) ;  /* 0x0000000400c48947 */ /* 0x000fea0003800000 */
[----:B------:R-:W-:-:S13]  /*62d0*/  ISETP.GE.AND P0, PT, R5, 0x1, PT ;  /* 0x000000010500780c */ /* 0x000fda0003f06270 */
[----:B------:R-:W-:Y:S05]  /*62e0*/  @!P0 BRA `(.L_x_151) ;  /* 0x0000000400bc8947 */ /* 0x000fea0003800000 */
[----:B------:R-:W0:Y:S01]  /*62f0*/  S2R R6, SR_CgaCtaId ;  /* 0x0000000000067919 */ /* 0x000e220000008800 */
[----:B------:R-:W-:Y:S01]  /*6300*/  IMAD.SHL.U32 R20, R11, 0x80, RZ ;  /* 0x000000800b147824 */ /* 0x000fe200078e00ff */
[----:B------:R-:W-:Y:S01]  /*6310*/  ULDC UR4, c[0x0][0x384] ;  /* 0x0000e10000047ab9 */ /* 0x000fe20000000800 */
[----:B------:R-:W-:Y:S01]  /*6320*/  LOP3.LUT P0, RZ, R10, 0x1f, RZ, 0xc0, !PT ;  /* 0x0000001f0aff7812 */ /* 0x000fe2000780c0ff */
[----:B------:R-:W-:Y:S01]  /*6330*/  ULDC UR5, c[0x0][0x388] ;  /* 0x0000e20000057ab9 */ /* 0x000fe20000000800 */
[C---:B------:R-:W-:Y:S01]  /*6340*/  ISETP.NE.AND P1, PT, R17.reuse, RZ, PT ;  /* 0x000000ff1100720c */ /* 0x040fe20003f25270 */
[----:B------:R-:W-:Y:S01]  /*6350*/  IMAD.MOV.U32 R8, RZ, RZ, 0x1 ;  /* 0x00000001ff087424 */ /* 0x000fe200078e00ff */
[----:B------:R-:W-:Y:S01]  /*6360*/  ISETP.NE.OR P0, PT, R17, RZ, !P0 ;  /* 0x000000ff1100720c */ /* 0x000fe20004705670 */
[----:B------:R-:W-:Y:S01]  /*6370*/  IMAD.MOV.U32 R9, RZ, RZ, RZ ;  /* 0x000000ffff097224 */ /* 0x000fe200078e00ff */
[----:B------:R-:W-:Y:S02]  /*6380*/  LOP3.LUT R21, R3, 0x2, RZ, 0xfc, !PT ;  /* 0x0000000203157812 */ /* 0x000fe400078efcff */
[----:B------:R-:W-:Y:S01]  /*6390*/  CS2R R10, SRZ ;  /* 0x00000000000a7805 */ /* 0x000fe2000001ff00 */
[----:B------:R-:W-:-:S02]  /*63a0*/  IMAD.MOV.U32 R12, RZ, RZ, RZ ;  /* 0x000000ffff0c7224 */ /* 0x000fc400078e00ff */
[----:B0----5:R-:W-:-:S05]  /*63b0*/  IMAD.SHL.U32 R0, R6, 0x20, RZ ;  /* 0x0000002006007824 */ /* 0x021fca00078e00ff */
[----:B------:R-:W-:Y:S01]  /*63c0*/  LOP3.LUT R2, R0, 0x20, RZ, 0xc0, !PT ;  /* 0x0000002000027812 */ /* 0x000fe200078ec0ff */
[----:B------:R-:W-:-:S04]  /*63d0*/  IMAD R0, R18, R19, RZ ;  /* 0x0000001312007224 */ /* 0x000fc800078e02ff */
[----:B------:R-:W-:Y:S02]  /*63e0*/  IMAD R4, R13, 0x40, R2 ;  /* 0x000000400d047824 */ /* 0x000fe400078e0202 */
[----:B------:R-:W-:Y:S02]  /*63f0*/  IMAD.SHL.U32 R2, R6, 0x400, RZ ;  /* 0x0000040006027824 */ /* 0x000fe400078e00ff */
[----:B------:R-:W-:-:S03]  /*6400*/  IMAD.HI.U32 R6, R20, UR4, RZ ;  /* 0x0000000414067c27 */ /* 0x000fc6000f8e00ff */
[----:B------:R-:W-:Y:S01]  /*6410*/  LOP3.LUT R2, R2, 0x400, RZ, 0xc0, !PT ;  /* 0x0000040002027812 */ /* 0x000fe200078ec0ff */
[----:B------:R-:W-:Y:S01]  /*6420*/  IMAD R0, R7, R0, 0x1 ;  /* 0x0000000107007424 */ /* 0x000fe200078e0200 */
[----:B------:R-:W-:-:S07]  /*6430*/  SHF.R.U32.HI R6, RZ, UR5, R6 ;  /* 0x00000005ff067c19 */ /* 0x000fce0008011606 */
.L_x_155:
[----:B----4-:R-:W0:Y:S01]  /*6440*/  S2R R14, SR_CgaCtaId ;  /* 0x00000000000e7919 */ /* 0x010e220000008800 */
[----:B------:R-:W-:-:S04]  /*6450*/  MOV R13, 0x400 ;  /* 0x00000400000d7802 */ /* 0x000fc80000000f00 */
[----:B0-----:R-:W-:Y:S02]  /*6460*/  LEA R22, R14, R13, 0x18 ;  /* 0x0000000d0e167211 */ /* 0x001fe400078ec0ff */
[----:B------:R-:W-:-:S03]  /*6470*/  SHF.L.U32 R13, R8, 0x1f, RZ ;  /* 0x0000001f080d7819 */ /* 0x000fc600000006ff */
[----:B------:R-:W-:-:S07]  /*6480*/  IMAD R14, R9, 0x8, R22 ;  /* 0x00000008090e7824 */ /* 0x000fce00078e0216 */
.L_x_152:
[----:B0-----:R0:W1:Y:S02]  /*6490*/  SYNCS.PHASECHK.TRANS64.TRYWAIT P2, [R14+URZ+0x36090], R13 ;  /* 0x0360900d0e0075a7 */ /* 0x001064000804017f */
[----:B-1----:R-:W-:Y:S05]  /*64a0*/  @!P2 NANOSLEEP.SYNCS 0x989680 ;  /* 0x009896800000a95d */ /* 0x002fea0003900000 */
[----:B------:R-:W1:Y:S02]  /*64b0*/  @!P2 SYNCS.PHASECHK.TRANS64 P2, [R14+URZ+0x36090], R13 ;  /* 0x0360900d0e00a5a7 */ /* 0x000e64000804007f */
[----:B-1----:R-:W-:Y:S05]  /*64c0*/  @!P2 BRA `(.L_x_152) ;  /* 0xfffffffc00f0a947 */ /* 0x002fea000383ffff */
[----:B0-----:R-:W0:Y:S02]  /*64d0*/  @!P1 LDC R13, c[0x0][0x500] ;  /* 0x00014000ff0d9b82 */ /* 0x001e240000000800 */
[----:B0-----:R0:W-:Y:S02]  /*64e0*/  @!P1 SYNCS.ARRIVE.TRANS64 RZ, [R14+URZ+0x36000], R13 ;  /* 0x0360000d0eff99a7 */ /* 0x0011e4000800003f */
[----:B0-----:R-:W-:-:S04]  /*64f0*/  PRMT R13, R21, 0x9910, RZ ;  /* 0x00009910150d7816 */ /* 0x001fc800000000ff */
[----:B------:R-:W-:-:S13]  /*6500*/  ISETP.NE.AND P2, PT, R13, 0x2, PT ;  /* 0x000000020d00780c */ /* 0x000fda0003f45270 */
[----:B------:R-:W-:Y:S05]  /*6510*/  @P2 BRA `(.L_x_153) ;  /* 0x0000000000042947 */ /* 0x000fea0003800000 */
[----:B------:R-:W-:Y:S01]  /*6520*/  BPT.TRAP 0x1 ;  /* 0x000000040000795c */ /* 0x000fe20000300000 */
.L_x_153:
[----:B------:R-:W-:Y:S05]  /*6530*/  @P0 BRA `(.L_x_154) ;  /* 0x0000000000040947 */ /* 0x000fea0003800000 */
[----:B------:R-:W-:Y:S01]  /*6540*/  BPT.TRAP 0x1 ;  /* 0x000000040000795c */ /* 0x000fe20000300000 */
.L_x_154:
[----:B---3--:R-:W0:Y:S01]  /*6550*/  LDC R15, c[0x0][0x380] ;  /* 0x0000e000ff0f7b82 */ /* 0x008e220000000800 */
[----:B------:R-:W-:Y:S01]  /*6560*/  R2UR UR4, R6 ;  /* 0x00000000060472ca */ /* 0x000fe200000e0000 */
[----:B------:R-:W-:Y:S01]  /*6570*/  IMAD R13, R9, 0x800, R2 ;  /* 0x00000800090d7824 */ /* 0x000fe200078e0202 */
[----:B------:R-:W-:Y:S01]  /*6580*/  R2UR UR5, R20 ;  /* 0x00000000140572ca */ /* 0x000fe200000e0000 */
[----:B------:R-:W-:Y:S01]  /*6590*/  ULDC UR20, c[0x0][0x38c] ;  /* 0x0000e30000147ab9 */ /* 0x000fe20000000800 */
[----:B------:R-:W-:Y:S01]  /*65a0*/  R2UR UR17, R14 ;  /* 0x000000000e1172ca */ /* 0x000fe200000e0000 */
[----:B------:R-:W-:Y:S01]  /*65b0*/  IMAD R13, R13, 0x2, R22 ;  /* 0x000000020d0d7824 */ /* 0x000fe200078e0216 */
[----:B------:R-:W-:Y:S01]  /*65c0*/  UISETP.NE.AND UP0, UPT, UR20, 0x1, UPT ;  /* 0x000000011400788c */ /* 0x000fe2000bf05270 */
[----:B------:R-:W1:Y:S01]  /*65d0*/  LDC.64 R16, c[0x0][0x3b8] ;  /* 0x0000ee00ff107b82 */ /* 0x000e620000000a00 */
[C---:B------:R-:W-:Y:S01]  /*65e0*/  VIADD R14, R12.reuse, 0x1 ;  /* 0x000000010c0e7836 */ /* 0x040fe20000000000 */
[----:B------:R-:W-:Y:S01]  /*65f0*/  R2UR UR18, R12 ;  /* 0x000000000c1272ca */ /* 0x000fe200000e0000 */
[----:B------:R-:W-:Y:S01]  /*6600*/  VIADD R0, R0, 0xffffffff ;  /* 0xffffffff00007836 */ /* 0x000fe20000000000 */
[----:B------:R-:W-:Y:S01]  /*6610*/  R2UR UR8, R13 ;  /* 0x000000000d0872ca */ /* 0x000fe200000e0000 */
[----:B------:R-:W-:Y:S01]  /*6620*/  ULDC.64 UR24, c[0x0][0x198] ;  /* 0x0000660000187ab9 */ /* 0x000fe20000000a00 */
[----:B------:R-:W-:Y:S01]  /*6630*/  R2UR UR9, R22 ;  /* 0x00000000160972ca */ /* 0x000fe200000e0000 */
[----:B------:R-:W-:Y:S01]  /*6640*/  ULDC.64 UR14, c[0x0][0x3b0] ;  /* 0x0000ec00000e7ab9 */ /* 0x000fe20000000a00 */
[----:B------:R-:W1:Y:S01]  /*6650*/  LDC.64 R18, c[0x0][0x3d8] ;  /* 0x0000f600ff127b82 */ /* 0x000e620000000a00 */
[----:B------:R-:W-:Y:S01]  /*6660*/  R2UR UR16, R9 ;  /* 0x00000000091072ca */ /* 0x000fe200000e0000 */
[----:B------:R-:W-:Y:S01]  /*6670*/  @UP0 ULDC.64 UR10, c[0x0][0x390] ;  /* 0x0000e400000a0ab9 */ /* 0x000fe20000000a00 */
[----:B------:R-:W-:Y:S01]  /*6680*/  R2UR UR12, R11 ;  /* 0x000000000b0c72ca */ /* 0x000fe200000e0000 */
[----:B------:R-:W-:Y:S01]  /*6690*/  ULDC.64 UR22, c[0x0][0x3d0] ;  /* 0x0000f40000167ab9 */ /* 0x000fe20000000a00 */
[----:B------:R-:W-:Y:S01]  /*66a0*/  R2UR UR13, R10 ;  /* 0x000000000a0d72ca */ /* 0x000fe200000e0000 */
[----:B------:R-:W-:Y:S01]  /*66b0*/  VIADD R9, R9, 0x1 ;  /* 0x0000000109097836 */ /* 0x000fe20000000000 */
[----:B------:R-:W-:Y:S01]  /*66c0*/  ISETP.GT.AND P5, PT, R0, 0x1, PT ;  /* 0x000000010000780c */ /* 0x000fe20003fa4270 */
[----:B------:R-:W-:Y:S01]  /*66d0*/  USHF.L.U32 UR18, UR18, 0x5, URZ ;  /* 0x0000000512127899 */ /* 0x000fe2000800063f */
[----:B0-----:R-:W-:Y:S01]  /*66e0*/  ISETP.NE.AND P2, PT, R15, 0x1, PT ;  /* 0x000000010f00780c */ /* 0x001fe20003f45270 */
[----:B------:R-:W-:Y:S01]  /*66f0*/  UIADD3 UR17, UR17, 0x36000, URZ ;  /* 0x0003600011117890 */ /* 0x000fe2000fffe03f */
[----:B------:R-:W-:Y:S01]  /*6700*/  ISETP.NE.AND P4, PT, R9, 0x12, PT ;  /* 0x000000120900780c */ /* 0x000fe20003f85270 */
[----:B------:R-:W-:-:S02]  /*6710*/  UIADD3 UR8, UR8, 0x24000, URZ ;  /* 0x0002400008087890 */ /* 0x000fc4000fffe03f */
[----:B------:R-:W-:Y:S01]  /*6720*/  ULEA UR16, UR16, UR9, 0xd ;  /* 0x0000000910107291 */ /* 0x000fe2000f8e683f */
[----:B------:R-:W-:Y:S01]  /*6730*/  SEL R9, R9, RZ, P4 ;  /* 0x000000ff09097207 */ /* 0x000fe20002000000 */
[----:B------:R-:W-:Y:S01]  /*6740*/  UMOV UR26, 0x30000 ;  /* 0x00030000001a7882 */ /* 0x000fe20000000000 */
[----:B------:R-:W-:Y:S01]  /*6750*/  UMOV UR28, 0x0 ;  /* 0x00000000001c7882 */ /* 0x000fe20000000000 */
[----:B------:R-:W-:Y:S01]  /*6760*/  UMOV UR29, 0x10000000 ;  /* 0x10000000001d7882 */ /* 0x000fe20000000000 */
[----:B------:R-:W-:-:S03]  /*6770*/  UMOV UR9, UR17 ;  /* 0x0000001100097c82 */ /* 0x000fc60008000000 */
[----:B------:R-:W-:Y:S01]  /*6780*/  @P2 IMAD.U32 R23, RZ, RZ, UR4 ;  /* 0x00000004ff172e24 */ /* 0x000fe2000f8e00ff */
[----:B------:R-:W-:Y:S01]  /*6790*/  UIADD3 UR4, UP1, UR24, 0xf0, URZ ;  /* 0x000000f018047890 */ /* 0x000fe2000ff3e03f */
[----:B-1----:R-:W-:Y:S01]  /*67a0*/  IMAD R13, R11, R16, R18 ;  /* 0x000000100b0d7224 */ /* 0x002fe200078e0212 */
[----:B------:R-:W-:Y:S01]  /*67b0*/  UIADD3 UR24, UP2, UR24, 0x1f0, URZ ;  /* 0x000001f018187890 */ /* 0x000fe2000ff5e03f */
[----:B------:R-:W0:Y:S01]  /*67c0*/  LDC R16, c[0x0][0x3c8] ;  /* 0x0000f200ff107b82 */ /* 0x000e220000000800 */
[----:B------:R-:W-:Y:S01]  /*67d0*/  @P2 R2UR UR5, R23 ;  /* 0x00000000170522ca */ /* 0x000fe200000e0000 */
[----:B------:R-:W-:Y:S01]  /*67e0*/  IMAD R12, R10, R17, R19 ;  /* 0x000000110a0c7224 */ /* 0x000fe200078e0213 */
[----:B------:R-:W-:-:S04]  /*67f0*/  ISETP.NE.AND P2, PT, R14, R7, PT ;  /* 0x000000070e00720c */ /* 0x000fc80003f45270 */
[----:B------:R-:W-:Y:S01]  /*6800*/  PRMT R12, R13, 0x40, R12 ;  /* 0x000000400d0c7816 */ /* 0x000fe2000000000c */
[----:B------:R-:W-:-:S06]  /*6810*/  VIADD R13, R11, 0x1 ;  /* 0x000000010b0d7836 */ /* 0x000fcc0000000000 */
[----:B------:R-:W-:Y:S02]  /*6820*/  UIADD3 UR6, -UR5, URZ, URZ ;  /* 0x0000003f05067290 */ /* 0x000fe4000fffe13f */
[----:B------:R-:W-:Y:S01]  /*6830*/  UMOV UR21, UR5 ;  /* 0x0000000500157c82 */ /* 0x000fe20008000000 */
[----:B------:R-:W-:Y:S01]  /*6840*/  @P2 IMAD.MOV R13, RZ, RZ, R11 ;  /* 0x000000ffff0d2224 */ /* 0x000fe200078e020b */
[----:B------:R-:W-:Y:S02]  /*6850*/  SEL R11, RZ, 0x1, P4 ;  /* 0x00000001ff0b7807 */ /* 0x000fe40002000000 */
[----:B------:R-:W-:Y:S01]  /*6860*/  IMAD R15, R15, UR6, R20 ;  /* 0x000000060f0f7c24 */ /* 0x000fe2000f8e0214 */
[----:B------:R-:W-:Y:S01]  /*6870*/  UIMAD.WIDE.U32 UR6, UR5, UR10, URZ ;  /* 0x0000000a050672a5 */ /* 0x000fe2000f8e003f */
[----:B------:R-:W-:Y:S02]  /*6880*/  LOP3.LUT R8, R8, R11, RZ, 0x3c, !PT ;  /* 0x0000000b08087212 */ /* 0x000fe400078e3cff */
[----:B0-----:R-:W-:Y:S01]  /*6890*/  ISETP.NE.AND P3, PT, R13, R16, PT ;  /* 0x000000100d00720c */ /* 0x001fe20003f65270 */
[----:B------:R-:W-:Y:S01]  /*68a0*/  @UP0 USHF.R.U32.HI UR21, URZ, UR11, UR7 ;  /* 0x0000000b3f150299 */ /* 0x000fe20008011607 */
[----:B------:R-:W-:Y:S01]  /*68b0*/  R2UR UR19, R15 ;  /* 0x000000000f1372ca */ /* 0x000fe200000e0000 */
[----:B------:R-:W-:Y:S01]  /*68c0*/  UMOV UR10, UR18 ;  /* 0x00000012000a7c82 */ /* 0x000fe20008000000 */
[----:B------:R-:W-:Y:S01]  /*68d0*/  R2UR UR7, R12 ;  /* 0x000000000c0772ca */ /* 0x000fe200000e0000 */
[----:B------:R-:W-:Y:S01]  /*68e0*/  UIADD3 UR6, -UR21, URZ, URZ ;  /* 0x0000003f15067290 */ /* 0x000fe2000fffe13f */
[----:B------:R-:W-:Y:S01]  /*68f0*/  R2UR UR11, R4 ;  /* 0x00000000040b72ca */ /* 0x000fe200000e0000 */
[----:B------:R-:W-:Y:S01]  /*6900*/  VIADD R15, R10, 0x1 ;  /* 0x000000010a0f7836 */ /* 0x000fe20000000000 */
[----:B------:R-:W-:Y:S01]  /*6910*/  SEL R12, R14, RZ, P2 ;  /* 0x000000ff0e0c7207 */ /* 0x000fe20001000000 */
[----:B------:R-:W-:Y:S01]  /*6920*/  UIMAD UR20, UR20, UR6, UR5 ;  /* 0x00000006141472a4 */ /* 0x000fe2000f8e0205 */
[----:B------:R-:W-:Y:S01]  /*6930*/  SEL R11, R13, RZ, P3 ;  /* 0x000000ff0d0b7207 */ /* 0x000fe20001800000 */
[----:B------:R-:W-:-:S02]  /*6940*/  UIADD3.X UR5, URZ, UR25, URZ, UP1, !UPT ;  /* 0x000000193f057290 */ /* 0x000fc40008ffe43f */
[----:B------:R-:W-:Y:S01]  /*6950*/  UIMAD UR20, UR20, UR15, UR23 ;  /* 0x0000000f141472a4 */ /* 0x000fe2000f8e0217 */
[----:B------:R-:W-:Y:S01]  /*6960*/  @P3 IMAD.MOV R15, RZ, RZ, R10 ;  /* 0x000000ffff0f3224 */ /* 0x000fe200078e020a */
[----:B------:R-:W-:Y:S02]  /*6970*/  UIMAD UR19, UR19, UR14, UR22 ;  /* 0x0000000e131372a4 */ /* 0x000fe4000f8e0216 */
[----:B------:R-:W-:Y:S01]  /*6980*/  UPRMT UR6, UR7, 0x5410, URZ ;  /* 0x0000541007067896 */ /* 0x000fe2000800003f */
[----:B------:R-:W-:Y:S01]  /*6990*/  IMAD.MOV.U32 R10, RZ, RZ, R15 ;  /* 0x000000ffff0a7224 */ /* 0x000fe200078e000f */
[----:B------:R-:W-:-:S07]  /*69a0*/  UIADD3.X UR25, URZ, UR25, URZ, UP2, !UPT ;  /* 0x000000193f197290 */ /* 0x000fce00097fe43f */
[----:B------:R0:W-:Y:S02]  /*69b0*/  UTMALDG.4D.IM2COL [UR16], [UR4], UR6 ;  /* 0x00000010040073b4 */ /* 0x0001e40008058006 */
[----:B------:R0:W-:Y:S02]  /*69c0*/  UTMALDG.4D.MULTICAST [UR8], [UR24], UR26, desc[UR28] ;  /* 0x00001c08180073b4 */ /* 0x0001e4000801981a */
[----:B0-----:R-:W-:Y:S05]  /*69d0*/  @P5 BRA `(.L_x_155) ;  /* 0xfffffff800985947 */ /* 0x001fea000383ffff */
.L_x_151:
[----:B------:R-:W-:Y:S01]  /*69e0*/  ISETP.GE.U32.AND P2, PT, R5, 0x12, PT ;  /* 0x000000120500780c */ /* 0x000fe20003f46070 */
[----:B------:R-:W-:Y:S05]  /*69f0*/  WARPSYNC.ALL ;  /* 0x0000000000007948 */ /* 0x000fea0003800000 */
[----:B------:R-:W-:-:S07]  /*6a00*/  ELECT P1, URZ, PT ;  /* 0x00000000003f782f */ /* 0x000fce0003820000 */
[----:B------:R-:W-:-:S05]  /*6a10*/  @P2 IMAD.WIDE.U32 R6, R5, 0x38e38e39, RZ ;  /* 0x38e38e3905062825 */ /* 0x000fca00078e00ff */
[----:B-----5:R-:W-:-:S04]  /*6a20*/  @P2 SHF.R.U32.HI R0, RZ, 0x2, R7 ;  /* 0x00000002ff002819 */ /* 0x020fc80000011607 */
[----:B------:R-:W-:-:S04]  /*6a30*/  @P2 LOP3.LUT R0, R0, 0x1, RZ, 0xc0, !PT ;  /* 0x0000000100002812 */ /* 0x000fc800078ec0ff */
[----:B------:R-:W-:Y:S01]  /*6a40*/  @P2 ISETP.NE.U32.AND P0, PT, R0, 0x1, PT ;  /* 0x000000010000280c */ /* 0x000fe20003f05070 */
[----:B------:R-:W-:-:S12]  /*6a50*/  @!P1 EXIT ;  /* 0x000000000000994d */ /* 0x000fd80003800000 */
[----:B------:R-:W-:Y:S01]  /*6a60*/  LOP3.LUT R3, R3, 0x2, RZ, 0xfc, !PT ;  /* 0x0000000203037812 */ /* 0x000fe200078efcff */
[----:B------:R-:W-:Y:S01]  /*6a70*/  IMAD.MOV.U32 R4, RZ, RZ, 0x1 ;  /* 0x00000001ff047424 */ /* 0x000fe200078e00ff */
[----:B------:R-:W-:Y:S02]  /*6a80*/  @P2 ISETP.NE.U32.AND.EX P0, PT, RZ, RZ, PT, P0 ;  /* 0x000000ffff00220c */ /* 0x000fe40003f05100 */
[----:B------:R-:W-:Y:S02]  /*6a90*/  ISETP.NE.AND P1, PT, R3, 0x3, PT ;  /* 0x000000030300780c */ /* 0x000fe40003f25270 */
[----:B------:R-:W-:-:S11]  /*6aa0*/  @P2 SEL R4, RZ, 0x1, !P0 ;  /* 0x00000001ff042807 */ /* 0x000fd60004000000 */
[----:B------:R-:W-:Y:S05]  /*6ab0*/  @!P1 BRA `(.L_x_156) ;  /* 0x0000000000049947 */ /* 0x000fea0003800000 */
[----:B------:R-:W-:Y:S01]  /*6ac0*/  BPT.TRAP 0x1 ;  /* 0x000000040000795c */ /* 0x000fe20000300000 */
.L_x_156:
[----:B------:R-:W0:Y:S01]  /*6ad0*/  S2R R7, SR_CgaCtaId ;  /* 0x0000000000077919 */ /* 0x000e220000008800 */
[----:B------:R-:W-:Y:S01]  /*6ae0*/  IMAD.WIDE.U32 R2, R5, 0x38e38e39, RZ ;  /* 0x38e38e3905027825 */ /* 0x000fe200078e00ff */
[----:B------:R-:W-:-:S04]  /*6af0*/  MOV R0, 0x400 ;  /* 0x0000040000007802 */ /* 0x000fc80000000f00 */
[----:B------:R-:W-:Y:S02]  /*6b00*/  SHF.R.U32.HI R2, RZ, 0x2, R3 ;  /* 0x00000002ff027819 */ /* 0x000fe40000011603 */
[----:B------:R-:W-:-:S03]  /*6b10*/  SHF.L.U32 R3, R4, 0x1f, RZ ;  /* 0x0000001f04037819 */ /* 0x000fc600000006ff */
[----:B------:R-:W-:Y:S01]  /*6b20*/  IMAD R5, R2, -0x12, R5 ;  /* 0xffffffee02057824 */ /* 0x000fe200078e0205 */
[----:B0-----:R-:W-:-:S05]  /*6b30*/  LEA R0, R7, R0, 0x18 ;  /* 0x0000000007007211 */ /* 0x001fca00078ec0ff */
[----:B------:R-:W-:-:S04]  /*6b40*/  VIADD R0, R0, 0x36090 ;  /* 0x0003609000007836 */ /* 0x000fc80000000000 */
[----:B------:R-:W-:-:S07]  /*6b50*/  IMAD R2, R5, 0x8, R0 ;  /* 0x0000000805027824 */ /* 0x000fce00078e0200 */
.L_x_157:
[----:B0-----:R0:W1:Y:S02]  /*6b60*/  SYNCS.PHASECHK.TRANS64.TRYWAIT P0, [R2+URZ], R3 ;  /* 0x00000003020075a7 */ /* 0x001064000800017f */
[----:B-1----:R-:W-:Y:S05]  /*6b70*/  @!P0 NANOSLEEP.SYNCS 0x989680 ;  /* 0x009896800000895d */ /* 0x002fea0003900000 */
[----:B------:R-:W1:Y:S02]  /*6b80*/  @!P0 SYNCS.PHASECHK.TRANS64 P0, [R2+URZ], R3 ;  /* 0x00000003020085a7 */ /* 0x000e64000800007f */
[----:B-1----:R-:W-:Y:S05]  /*6b90*/  @!P0 BRA `(.L_x_157) ;  /* 0xfffffffc00f08947 */ /* 0x002fea000383ffff */
[----:B------:R-:W-:-:S05]  /*6ba0*/  VIADD R5, R5, 0x1 ;  /* 0x0000000105057836 */ /* 0x000fca0000000000 */
[----:B------:R-:W-:-:S04]  /*6bb0*/  ISETP.NE.AND P0, PT, R5, 0x12, PT ;  /* 0x000000120500780c */ /* 0x000fc80003f05270 */
[----:B0-----:R-:W-:Y:S02]  /*6bc0*/  SEL R3, RZ, 0x1, P0 ;  /* 0x00000001ff037807 */ /* 0x001fe40000000000 */
[----:B------:R-:W-:Y:S02]  /*6bd0*/  SEL R5, R5, RZ, P0 ;  /* 0x000000ff05057207 */ /* 0x000fe40000000000 */
[----:B------:R-:W-:-:S03]  /*6be0*/  LOP3.LUT R7, R4, R3, RZ, 0x3c, !PT ;  /* 0x0000000304077212 */ /* 0x000fc600078e3cff */
[----:B------:R-:W-:Y:S01]  /*6bf0*/  IMAD R2, R5, 0x8, R0 ;  /* 0x0000000805027824 */ /* 0x000fe200078e0200 */
[----:B------:R-:W-:-:S07]  /*6c00*/  SHF.L.U32 R3, R7, 0x1f, RZ ;  /* 0x0000001f07037819 */ /* 0x000fce00000006ff */
.L_x_158:
        /* <DEDUP_REMOVED lines=11> */
.L_x_159:
        /* <DEDUP_REMOVED lines=11> */
.L_x_160:
        /* <DEDUP_REMOVED lines=11> */
.L_x_161:
        /* <DEDUP_REMOVED lines=11> */
.L_x_162:
        /* <DEDUP_REMOVED lines=11> */
.L_x_163:
        /* <DEDUP_REMOVED lines=11> */
.L_x_164:
        /* <DEDUP_REMOVED lines=11> */
.L_x_165:
        /* <DEDUP_REMOVED lines=11> */
.L_x_166:
        /* <DEDUP_REMOVED lines=11> */
.L_x_167:
        /* <DEDUP_REMOVED lines=11> */
.L_x_168:
        /* <DEDUP_REMOVED lines=11> */
.L_x_169:
        /* <DEDUP_REMOVED lines=11> */
.L_x_170:
        /* <DEDUP_REMOVED lines=11> */
.L_x_171:
        /* <DEDUP_REMOVED lines=11> */
.L_x_172:
        /* <DEDUP_REMOVED lines=11> */
.L_x_173:
        /* <DEDUP_REMOVED lines=11> */
.L_x_174:
[----:B0-----:R0:W1:Y:S02]  /*7710*/  SYNCS.PHASECHK.TRANS64.TRYWAIT P0, [R5+URZ], R0 ;  /* 0x00000000050075a7 */ /* 0x001064000800017f */
[----:B-1----:R-:W-:Y:S05]  /*7720*/  @!P0 NANOSLEEP.SYNCS 0x989680 ;  /* 0x009896800000895d */ /* 0x002fea0003900000 */
[----:B------:R-:W1:Y:S02]  /*7730*/  @!P0 SYNCS.PHASECHK.TRANS64 P0, [R5+URZ], R0 ;  /* 0x00000000050085a7 */ /* 0x000e64000800007f */
[----:B-1----:R-:W-:Y:S05]  /*7740*/  @P0 EXIT ;  /* 0x000000000000094d */ /* 0x002fea0003800000 */
[----:B------:R-:W-:Y:S05]  /*7750*/  BRA `(.L_x_174) ;  /* 0xfffffffc00ec7947 */ /* 0x000fea000383ffff */
.L_x_175:
[----:B------:R-:W-:-:S00]  /*7760*/  BRA `(.L_x_175) ;  /* 0xfffffffc00fc7947 */ /* 0x000fc0000383ffff */
[----:B------:R-:W-:-:S00]  /*7770*/  NOP ;  /* 0x0000000000007918 */ /* 0x000fc00000000000 */
        /* <DEDUP_REMOVED lines=8> */
.L_x_176:


//--------------------- .nv.shared._ZN7cutlass13device_kernelINS_4conv6kernel13ConvUniversalINS1_16ConvProblemShapeILNS1_8OperatorE0ELi2EEENS1_10collective14CollectiveConvINS1_46MainloopSm90TmaGmmaWarpSpecializedImplicitGemmILS5_0ELi18ELi2EN4cute5tupleIJNSA_1CILi2EEENSC_ILi1EEESE_EEENS1_36KernelImplicitTmaWarpSpecializedSm90ELi1EEENSB_IJNSC_ILi128EEENSC_ILi64EEENSB_IJNSC_ILi32EEEEEEEEENS_6half_tESN_NSA_8TiledMMAINSA_8MMA_AtomIJNSA_4SM904GMMA25MMA_64x64x16_F32F16F16_SSILNSR_5MajorE0ELST_0ELNSR_7ScaleInE1ELSU_1EEEEEENSA_6LayoutINSB_IJSE_SE_SE_EEENSB_IJNSC_ILi0EEESZ_SZ_EEEEENSB_IJNSA_10UnderscoreES12_S12_EEEEENS7_6detail26Sm90ImplicitGemmTileTraitsINSA_20SM90_TMA_LOAD_IM2COLENSA_14ComposedLayoutINSA_7SwizzleILi2ELi4ELi3EEENSA_18smem_ptr_flag_bitsILi16EEENSX_INSB_IJNSB_IJNSC_ILi8EEENSC_ILi16EEEEEENSB_IJSK_SE_EEENSB_IJSE_NSC_ILi18EEEEEEEEENSB_IJNSB_IJSK_NSC_ILi256EEEEEENSB_IJSE_SZ_EEENSB_IJSZ_NSC_ILi4096EEEEEEEEEEEEEvEENS16_INSA_23SM90_TMA_LOAD_MULTICASTENS18_IS1A_S1C_NSX_INSB_IJNSB_IJS1D_S1D_EEES1G_S1I_EEENSB_IJS1L_S1M_NSB_IJSZ_NSC_ILi2048EEEEEEEEEEEEEvEEEENS_8epilogue10collective6detail29Sm90TmaWarpSpecializedAdapterINS24_15DefaultEpilogueISN_NSB_IJNSB_IJlllEEESE_SZ_EEES29_NS23_6thread17LinearCombinationISN_Li1EffLNS2A_9ScaleType4KindE0ELNS_15FloatRoundStyleE2ESN_EENS_4gemm15EpilogueDefaultEEEEEvvEEEEvNT_6ParamsE --------------------------
	.section	.nv.shared._ZN7cutlass13device_kernelINS_4conv6kernel13ConvUniversalINS1_16ConvProblemShapeILNS1_8OperatorE0ELi2EEENS1_10collective14CollectiveConvINS1_46MainloopSm90TmaGmmaWarpSpecializedImplicitGemmILS5_0ELi18ELi2EN4cute5tupleIJNSA_1CILi2EEENSC_ILi1EEESE_EEENS1_36KernelImplicitTmaWarpSpecializedSm90ELi1EEENSB_IJNSC_ILi128EEENSC_ILi64EEENSB_IJNSC_ILi32EEEEEEEEENS_6half_tESN_NSA_8TiledMMAINSA_8MMA_AtomIJNSA_4SM904GMMA25MMA_64x64x16_F32F16F16_SSILNSR_5MajorE0ELST_0ELNSR_7ScaleInE1ELSU_1EEEEEENSA_6LayoutINSB_IJSE_SE_SE_EEENSB_IJNSC_ILi0EEESZ_SZ_EEEEENSB_IJNSA_10UnderscoreES12_S12_EEEEENS7_6detail26Sm90ImplicitGemmTileTraitsINSA_20SM90_TMA_LOAD_IM2COLENSA_14ComposedLayoutINSA_7SwizzleILi2ELi4ELi3EEENSA_18smem_ptr_flag_bitsILi16EEENSX_INSB_IJNSB_IJNSC_ILi8EEENSC_ILi16EEEEEENSB_IJSK_SE_EEENSB_IJSE_NSC_ILi18EEEEEEEEENSB_IJNSB_IJSK_NSC_ILi256EEEEEENSB_IJSE_SZ_EEENSB_IJSZ_NSC_ILi4096EEEEEEEEEEEEEvEENS16_INSA_23SM90_TMA_LOAD_MULTICASTENS18_IS1A_S1C_NSX_INSB_IJNSB_IJS1D_S1D_EEES1G_S1I_EEENSB_IJS1L_S1M_NSB_IJSZ_NSC_ILi2048EEEEEEEEEEEEEvEEEENS_8epilogue10collective6detail29Sm90TmaWarpSpecializedAdapterINS24_15DefaultEpilogueISN_NSB_IJNSB_IJlllEEESE_SZ_EEES29_NS23_6thread17LinearCombinationISN_Li1EffLNS2A_9ScaleType4KindE0ELNS_15FloatRoundStyleE2ESN_EENS_4gemm15EpilogueDefaultEEEEEvvEEEEvNT_6ParamsE,"aw",@nobits
	.sectionflags	@""
	.align	16
	.zero		1024


//--------------------- .nv.shared.reserved.0     --------------------------
	.section	.nv.shared.reserved.0,"aw",@nobits
	.weak		__nv_reservedSMEM_offset_0_alias
	.size		__nv_reservedSMEM_offset_0_alias, 0, 0
	.other		__nv_reservedSMEM_offset_0_alias,@"STO_CUDA_RESERVED_SHARED STV_DEFAULT"
__nv_reservedSMEM_offset_0_alias:
	.zero		0


//--------------------- .nv.global                --------------------------
	.section	.nv.global,"aw",@nobits
.nv.global:
	.type		_ZN39_INTERNAL_35f3ad26_4_k_cu_587e4647_29574cute1_E,@object
	.size		_ZN39_INTERNAL_35f3ad26_4_k_cu_587e4647_29574cute1_E,(_ZN39_INTERNAL_35f3ad26_4_k_cu_587e4647_29574cuda3std3__45__cpo6cbeginE - _ZN39_INTERNAL_35f3ad26_4_k_cu_587e4647_29574cute1_E)
_ZN39_INTERNAL_35f3ad26_4_k_cu_587e4647_29574cute1_E:
	.zero		1
	.type		_ZN39_INTERNAL_35f3ad26_4_k_cu_587e4647_29574cuda3std3__45__cpo6cbeginE,@object
	.size		_ZN39_INTERNAL_35f3ad26_4_k_cu_587e4647_29574cuda3std3__45__cpo6cbeginE,(_ZN39_INTERNAL_35f3ad26_4_k_cu_587e4647_29574cuda3std3__48in_placeE - _ZN39_INTERNAL_35f3ad26_4_k_cu_587e4647_29574cuda3std3__45__cpo6cbeginE)
_ZN39_INTERNAL_35f3ad26_4_k_cu_587e4647_29574cuda3std3__45__cpo6cbeginE:
	.zero		1
	.type		_ZN39_INTERNAL_35f3ad26_4_k_cu_587e4647_29574cuda3std3__48in_placeE,@object
	.size		_ZN39_INTERNAL_35f3ad26_4_k_cu_587e4647_29574cuda3std3__48in_placeE,(_ZN39_INTERNAL_35f3ad26_4_k_cu_587e4647_29574cuda3std6ranges3__45__cpo9iter_moveE - _ZN39_INTERNAL_35f3ad26_4_k_cu_587e4647_29574cuda3std3__48in_placeE)
_ZN39_INTERNAL_35f3ad26_4_k_cu_587e4647_29574cuda3std3__48in_placeE:
	.zero		1
	.type		_ZN39_INTERNAL_35f3ad26_4_k_cu_587e4647_29574cuda3std6ranges3__45__cpo9iter_moveE,@object
	.size		_ZN39_INTERNAL_35f3ad26_4_k_cu_587e4647_29574cuda3std6ranges3__45__cpo9iter_moveE,(_ZN39_INTERNAL_35f3ad26_4_k_cu_587e4647_29574cuda3std3__45__cpo5beginE - _ZN39_INTERNAL_35f3ad26_4_k_cu_587e4647_29574cuda3std6ranges3__45__cpo9iter_moveE)
_ZN39_INTERNAL_35f3ad26_4_k_cu_587e4647_29574cuda3std6ranges3__45__cpo9iter_moveE:
	.zero		1
	.type		_ZN39_INTERNAL_35f3ad26_4_k_cu_587e4647_29574cuda3std3__45__cpo5beginE,@object
	.size		_ZN39_INTERNAL_35f3ad26_4_k_cu_587e4647_29574cuda3std3__45__cpo5beginE,(_ZN39_INTERNAL_35f3ad26_4_k_cu_587e4647_29574cuda3std3__441_GLOBAL__N__35f3ad26_4_k_cu_587e4647_29576ignoreE - _ZN39_INTERNAL_35f3ad26_4_k_cu_587e4647_29574cuda3std3__45__cpo5beginE)
_ZN39_INTERNAL_35f3ad26_4_k_cu_587e4647_29574cuda3std3__45__cpo5beginE:
	.zero		1
	.type		_ZN39_INTERNAL_35f3ad26_4_k_cu_587e4647_29574cuda3std3__441_GLOBAL__N__35f3ad26_4_k_cu_587e4647_29576ignoreE,@object
	.size		_ZN39_INTERNAL_35f3ad26_4_k_cu_587e4647_29574cuda3std3__441_GLOBAL__N__35f3ad26_4_k_cu_587e4647_29576ignoreE,(_ZN39_INTERNAL_35f3ad26_4_k_cu_587e4647_29574cute7productE - _ZN39_INTERNAL_35f3ad26_4_k_cu_587e4647_29574cuda3std3__441_GLOBAL__N__35f3ad26_4_k_cu_587e4647_29576ignoreE)
_ZN39_INTERNAL_35f3ad26_4_k_cu_587e4647_29574cuda3std3__441_GLOBAL__N__35f3ad26_4_k_cu_587e4647_29576ignoreE:
	.zero		1
	.type		_ZN39_INTERNAL_35f3ad26_4_k_cu_587e4647_29574cute7productE,@object
	.size		_ZN39_INTERNAL_35f3ad26_4_k_cu_587e4647_29574cute7productE,(_ZN39_INTERNAL_35f3ad26_4_k_cu_587e4647_29574cuda3std3__45__cpo3endE - _ZN39_INTERNAL_35f3ad26_4_k_cu_587e4647_29574cute7productE)
_ZN39_INTERNAL_35f3ad26_4_k_cu_587e4647_29574cute7productE:
	.zero		1
	.type		_ZN39_INTERNAL_35f3ad26_4_k_cu_587e4647_29574cuda3std3__45__cpo3endE,@object
	.size		_ZN39_INTERNAL_35f3ad26_4_k_cu_587e4647_29574cuda3std3__45__cpo3endE,(_ZN39_INTERNAL_35f3ad26_4_k_cu_587e4647_29574cuda3std3__419piecewise_constructE - _ZN39_INTERNAL_35f3ad26_4_k_cu_587e4647_29574cuda3std3__45__cpo3endE)
_ZN39_INTERNAL_35f3ad26_4_k_cu_587e4647_29574cuda3std3__45__cpo3endE:
	.zero		1
	.type		_ZN39_INTERNAL_35f3ad26_4_k_cu_587e4647_29574cuda3std3__419piecewise_constructE,@object
	.size		_ZN39_INTERNAL_35f3ad26_4_k_cu_587e4647_29574cuda3std3__419piecewise_constructE,(_ZN39_INTERNAL_35f3ad26_4_k_cu_587e4647_29574cuda3std3__45__cpo4cendE - _ZN39_INTERNAL_35f3ad26_4_k_cu_587e4647_29574cuda3std3__419piecewise_constructE)
_ZN39_INTERNAL_35f3ad26_4_k_cu_587e4647_29574cuda3std3__419piecewise_constructE:
	.zero		1
	.type		_ZN39_INTERNAL_35f3ad26_4_k_cu_587e4647_29574cuda3std3__45__cpo4cendE,@object
	.size		_ZN39_INTERNAL_35f3ad26_4_k_cu_587e4647_29574cuda3std3__45__cpo4cendE,(_ZN39_INTERNAL_35f3ad26_4_k_cu_587e4647_29574cuda3std6ranges3__45__cpo4swapE - _ZN39_INTERNAL_35f3ad26_4_k_cu_587e4647_29574cuda3std3__45__cpo4cendE)
_ZN39_INTERNAL_35f3ad26_4_k_cu_587e4647_29574cuda3std3__45__cpo4cendE:
	.zero		1
	.type		_ZN39_INTERNAL_35f3ad26_4_k_cu_587e4647_29574cuda3std6ranges3__45__cpo4swapE,@object
	.size		_ZN39_INTERNAL_35f3ad26_4_k_cu_587e4647_29574cuda3std6ranges3__45__cpo4swapE,(.L_7 - _ZN39_INTERNAL_35f3ad26_4_k_cu_587e4647_29574cuda3std6ranges3__45__cpo4swapE)
_ZN39_INTERNAL_35f3ad26_4_k_cu_587e4647_29574cuda3std6ranges3__45__cpo4swapE:
	.zero		1
.L_7:


//--------------------- .nv.constant0._ZN7cutlass13device_kernelINS_4conv6kernel13ConvUniversalINS1_16ConvProblemShapeILNS1_8OperatorE0ELi2EEENS1_10collective14CollectiveConvINS1_46MainloopSm90TmaGmmaWarpSpecializedImplicitGemmILS5_0ELi18ELi2EN4cute5tupleIJNSA_1CILi2EEENSC_ILi1EEESE_EEENS1_36KernelImplicitTmaWarpSpecializedSm90ELi1EEENSB_IJNSC_ILi128EEENSC_ILi64EEENSB_IJNSC_ILi32EEEEEEEEENS_6half_tESN_NSA_8TiledMMAINSA_8MMA_AtomIJNSA_4SM904GMMA25MMA_64x64x16_F32F16F16_SSILNSR_5MajorE0ELST_0ELNSR_7ScaleInE1ELSU_1EEEEEENSA_6LayoutINSB_IJSE_SE_SE_EEENSB_IJNSC_ILi0EEESZ_SZ_EEEEENSB_IJNSA_10UnderscoreES12_S12_EEEEENS7_6detail26Sm90ImplicitGemmTileTraitsINSA_20SM90_TMA_LOAD_IM2COLENSA_14ComposedLayoutINSA_7SwizzleILi2ELi4ELi3EEENSA_18smem_ptr_flag_bitsILi16EEENSX_INSB_IJNSB_IJNSC_ILi8EEENSC_ILi16EEEEEENSB_IJSK_SE_EEENSB_IJSE_NSC_ILi18EEEEEEEEENSB_IJNSB_IJSK_NSC_ILi256EEEEEENSB_IJSE_SZ_EEENSB_IJSZ_NSC_ILi4096EEEEEEEEEEEEEvEENS16_INSA_23SM90_TMA_LOAD_MULTICASTENS18_IS1A_S1C_NSX_INSB_IJNSB_IJS1D_S1D_EEES1G_S1I_EEENSB_IJS1L_S1M_NSB_IJSZ_NSC_ILi2048EEEEEEEEEEEEEvEEEENS_8epilogue10collective6detail29Sm90TmaWarpSpecializedAdapterINS24_15DefaultEpilogueISN_NSB_IJNSB_IJlllEEESE_SZ_EEES29_NS23_6thread17LinearCombinationISN_Li1EffLNS2A_9ScaleType4KindE0ELNS_15FloatRoundStyleE2ESN_EENS_4gemm15EpilogueDefaultEEEEEvvEEEEvNT_6ParamsE --------------------------
	.section	.nv.constant0._ZN7cutlass13device_kernelINS_4conv6kernel13ConvUniversalINS1_16ConvProblemShapeILNS1_8OperatorE0ELi2EEENS1_10collective14CollectiveConvINS1_46MainloopSm90TmaGmmaWarpSpecializedImplicitGemmILS5_0ELi18ELi2EN4cute5tupleIJNSA_1CILi2EEENSC_ILi1EEESE_EEENS1_36KernelImplicitTmaWarpSpecializedSm90ELi1EEENSB_IJNSC_ILi128EEENSC_ILi64EEENSB_IJNSC_ILi32EEEEEEEEENS_6half_tESN_NSA_8TiledMMAINSA_8MMA_AtomIJNSA_4SM904GMMA25MMA_64x64x16_F32F16F16_SSILNSR_5MajorE0ELST_0ELNSR_7ScaleInE1ELSU_1EEEEEENSA_6LayoutINSB_IJSE_SE_SE_EEENSB_IJNSC_ILi0EEESZ_SZ_EEEEENSB_IJNSA_10UnderscoreES12_S12_EEEEENS7_6detail26Sm90ImplicitGemmTileTraitsINSA_20SM90_TMA_LOAD_IM2COLENSA_14ComposedLayoutINSA_7SwizzleILi2ELi4ELi3EEENSA_18smem_ptr_flag_bitsILi16EEENSX_INSB_IJNSB_IJNSC_ILi8EEENSC_ILi16EEEEEENSB_IJSK_SE_EEENSB_IJSE_NSC_ILi18EEEEEEEEENSB_IJNSB_IJSK_NSC_ILi256EEEEEENSB_IJSE_SZ_EEENSB_IJSZ_NSC_ILi4096EEEEEEEEEEEEEvEENS16_INSA_23SM90_TMA_LOAD_MULTICASTENS18_IS1A_S1C_NSX_INSB_IJNSB_IJS1D_S1D_EEES1G_S1I_EEENSB_IJS1L_S1M_NSB_IJSZ_NSC_ILi2048EEEEEEEEEEEEEvEEEENS_8epilogue10collective6detail29Sm90TmaWarpSpecializedAdapterINS24_15DefaultEpilogueISN_NSB_IJNSB_IJlllEEESE_SZ_EEES29_NS23_6thread17LinearCombinationISN_Li1EffLNS2A_9ScaleType4KindE0ELNS_15FloatRoundStyleE2ESN_EENS_4gemm15EpilogueDefaultEEEEEvvEEEEvNT_6ParamsE,"a",@progbits
	.sectionflags	@""
	.align	4
.nv.constant0._ZN7cutlass13device_kernelINS_4conv6kernel13ConvUniversalINS1_16ConvProblemShapeILNS1_8OperatorE0ELi2EEENS1_10collective14CollectiveConvINS1_46MainloopSm90TmaGmmaWarpSpecializedImplicitGemmILS5_0ELi18ELi2EN4cute5tupleIJNSA_1CILi2EEENSC_ILi1EEESE_EEENS1_36KernelImplicitTmaWarpSpecializedSm90ELi1EEENSB_IJNSC_ILi128EEENSC_ILi64EEENSB_IJNSC_ILi32EEEEEEEEENS_6half_tESN_NSA_8TiledMMAINSA_8MMA_AtomIJNSA_4SM904GMMA25MMA_64x64x16_F32F16F16_SSILNSR_5MajorE0ELST_0ELNSR_7ScaleInE1ELSU_1EEEEEENSA_6LayoutINSB_IJSE_SE_SE_EEENSB_IJNSC_ILi0EEESZ_SZ_EEEEENSB_IJNSA_10UnderscoreES12_S12_EEEEENS7_6detail26Sm90ImplicitGemmTileTraitsINSA_20SM90_TMA_LOAD_IM2COLENSA_14ComposedLayoutINSA_7SwizzleILi2ELi4ELi3EEENSA_18smem_ptr_flag_bitsILi16EEENSX_INSB_IJNSB_IJNSC_ILi8EEENSC_ILi16EEEEEENSB_IJSK_SE_EEENSB_IJSE_NSC_ILi18EEEEEEEEENSB_IJNSB_IJSK_NSC_ILi256EEEEEENSB_IJSE_SZ_EEENSB_IJSZ_NSC_ILi4096EEEEEEEEEEEEEvEENS16_INSA_23SM90_TMA_LOAD_MULTICASTENS18_IS1A_S1C_NSX_INSB_IJNSB_IJS1D_S1D_EEES1G_S1I_EEENSB_IJS1L_S1M_NSB_IJSZ_NSC_ILi2048EEEEEEEEEEEEEvEEEENS_8epilogue10collective6detail29Sm90TmaWarpSpecializedAdapterINS24_15DefaultEpilogueISN_NSB_IJNSB_IJlllEEESE_SZ_EEES29_NS23_6thread17LinearCombinationISN_Li1EffLNS2A_9ScaleType4KindE0ELNS_15FloatRoundStyleE2ESN_EENS_4gemm15EpilogueDefaultEEEEEvvEEEEvNT_6ParamsE:
	.zero		1536


//--------------------- SYMBOLS --------------------------

	.type		.nv.reservedSmem.offset0,@object
	.size		.nv.reservedSmem.offset0,0x4
